	.headerflags	@"EF_CUDA_TEXMODE_UNIFIED EF_CUDA_64BIT_ADDRESS EF_CUDA_ACCELERATORS EF_CUDA_SM90 EF_CUDA_VIRTUAL_SM(EF_CUDA_SM90)"
	.elftype	@"ET_EXEC"


//--------------------- .nv.info                  --------------------------
	.section	.nv.info,"",@"SHT_CUDA_INFO"
	.align	4


	//----- nvinfo : EIATTR_REGCOUNT
	.align		4
        /*0000*/ 	.byte	0x04, 0x2f
        /*0002*/ 	.short	(.L_2 - .L_1)
	.align		4
.L_1:
        /*0004*/ 	.word	index@(triton_)
        /*0008*/ 	.word	0x00000080


	//----- nvinfo : EIATTR_MIN_STACK_SIZE
	.align		4
.L_2:
        /*000c*/ 	.byte	0x04, 0x12
        /*000e*/ 	.short	(.L_4 - .L_3)
	.align		4
.L_3:
        /*0010*/ 	.word	index@(triton_)
        /*0014*/ 	.word	0x00000000


	//----- nvinfo : EIATTR_FRAME_SIZE
	.align		4
.L_4:
        /*0018*/ 	.byte	0x04, 0x11
        /*001a*/ 	.short	(.L_6 - .L_5)
	.align		4
.L_5:
        /*001c*/ 	.word	index@(triton_)
        /*0020*/ 	.word	0x00000000


	//----- nvinfo : EIATTR_MIN_STACK_SIZE
	.align		4
.L_6:
        /*0024*/ 	.byte	0x04, 0x12
        /*0026*/ 	.short	(.L_8 - .L_7)
	.align		4
.L_7:
        /*0028*/ 	.word	index@(triton_)
        /*002c*/ 	.word	0x00000000
.L_8:


//--------------------- .nv.info.triton_          --------------------------
	.section	.nv.info.triton_,"",@"SHT_CUDA_INFO"
	.sectionflags	@""
	.align	4


	//----- nvinfo : EIATTR_CUDA_API_VERSION
	.align		4
        /*0000*/ 	.byte	0x04, 0x37
        /*0002*/ 	.short	(.L_10 - .L_9)
.L_9:
        /*0004*/ 	.word	0x0000007c


	//----- nvinfo : EIATTR_KPARAM_INFO
	.align		4
.L_10:
        /*0008*/ 	.byte	0x04, 0x17
        /*000a*/ 	.short	(.L_12 - .L_11)
.L_11:
        /*000c*/ 	.word	0x00000000
        /*0010*/ 	.short	0x000b
        /*0012*/ 	.short	0x0054
        /*0014*/ 	.byte	0x00, 0xf0, 0x11, 0x00


	//----- nvinfo : EIATTR_KPARAM_INFO
	.align		4
.L_12:
        /*0018*/ 	.byte	0x04, 0x17
        /*001a*/ 	.short	(.L_14 - .L_13)
.L_13:
        /*001c*/ 	.word	0x00000000
        /*0020*/ 	.short	0x000a
        /*0022*/ 	.short	0x0050
        /*0024*/ 	.byte	0x00, 0xf0, 0x11, 0x00


	//----- nvinfo : EIATTR_KPARAM_INFO
	.align		4
.L_14:
        /*0028*/ 	.byte	0x04, 0x17
        /*002a*/ 	.short	(.L_16 - .L_15)
.L_15:
        /*002c*/ 	.word	0x00000000
        /*0030*/ 	.short	0x0009
        /*0032*/ 	.short	0x0048
        /*0034*/ 	.byte	0x00, 0xf0, 0x21, 0x00


	//----- nvinfo : EIATTR_KPARAM_INFO
	.align		4
.L_16:
        /*0038*/ 	.byte	0x04, 0x17
        /*003a*/ 	.short	(.L_18 - .L_17)
.L_17:
        /*003c*/ 	.word	0x00000000
        /*0040*/ 	.short	0x0008
        /*0042*/ 	.short	0x0040
        /*0044*/ 	.byte	0x00, 0xf0, 0x21, 0x00


	//----- nvinfo : EIATTR_KPARAM_INFO
	.align		4
.L_18:
        /*0048*/ 	.byte	0x04, 0x17
        /*004a*/ 	.short	(.L_20 - .L_19)
.L_19:
        /*004c*/ 	.word	0x00000000
        /*0050*/ 	.short	0x0007
        /*0052*/ 	.short	0x0038
        /*0054*/ 	.byte	0x00, 0xf0, 0x21, 0x00


	//----- nvinfo : EIATTR_KPARAM_INFO
	.align		4
.L_20:
        /*0058*/ 	.byte	0x04, 0x17
        /*005a*/ 	.short	(.L_22 - .L_21)
.L_21:
        /*005c*/ 	.word	0x00000000
        /*0060*/ 	.short	0x0006
        /*0062*/ 	.short	0x0030
        /*0064*/ 	.byte	0x00, 0xf0, 0x21, 0x00


	//----- nvinfo : EIATTR_KPARAM_INFO
	.align		4
.L_22:
        /*0068*/ 	.byte	0x04, 0x17
        /*006a*/ 	.short	(.L_24 - .L_23)
.L_23:
        /*006c*/ 	.word	0x00000000
        /*0070*/ 	.short	0x0005
        /*0072*/ 	.short	0x0028
        /*0074*/ 	.byte	0x00, 0xf0, 0x21, 0x00


	//----- nvinfo : EIATTR_KPARAM_INFO
	.align		4
.L_24:
        /*0078*/ 	.byte	0x04, 0x17
        /*007a*/ 	.short	(.L_26 - .L_25)
.L_25:
        /*007c*/ 	.word	0x00000000
        /*0080*/ 	.short	0x0004
        /*0082*/ 	.short	0x0020
        /*0084*/ 	.byte	0x00, 0xf0, 0x21, 0x00


	//----- nvinfo : EIATTR_KPARAM_INFO
	.align		4
.L_26:
        /*0088*/ 	.byte	0x04, 0x17
        /*008a*/ 	.short	(.L_28 - .L_27)
.L_27:
        /*008c*/ 	.word	0x00000000
        /*0090*/ 	.short	0x0003
        /*0092*/ 	.short	0x0018
        /*0094*/ 	.byte	0x00, 0xf0, 0x21, 0x00


	//----- nvinfo : EIATTR_KPARAM_INFO
	.align		4
.L_28:
        /*0098*/ 	.byte	0x04, 0x17
        /*009a*/ 	.short	(.L_30 - .L_29)
.L_29:
        /*009c*/ 	.word	0x00000000
        /*00a0*/ 	.short	0x0002
        /*00a2*/ 	.short	0x0010
        /*00a4*/ 	.byte	0x00, 0xf0, 0x21, 0x00


	//----- nvinfo : EIATTR_KPARAM_INFO
	.align		4
.L_30:
        /*00a8*/ 	.byte	0x04, 0x17
        /*00aa*/ 	.short	(.L_32 - .L_31)
.L_31:
        /*00ac*/ 	.word	0x00000000
        /*00b0*/ 	.short	0x0001
        /*00b2*/ 	.short	0x0008
        /*00b4*/ 	.byte	0x00, 0xf0, 0x21, 0x00


	//----- nvinfo : EIATTR_KPARAM_INFO
	.align		4
.L_32:
        /*00b8*/ 	.byte	0x04, 0x17
        /*00ba*/ 	.short	(.L_34 - .L_33)
.L_33:
        /*00bc*/ 	.word	0x00000000
        /*00c0*/ 	.short	0x0000
        /*00c2*/ 	.short	0x0000
        /*00c4*/ 	.byte	0x00, 0xf0, 0x21, 0x00


	//----- nvinfo : EIATTR_SPARSE_MMA_MASK
	.align		4
.L_34:
        /*00c8*/ 	.byte	0x03, 0x50
        /*00ca*/ 	.short	0x0000


	//----- nvinfo : EIATTR_MAXREG_COUNT
	.align		4
        /*00cc*/ 	.byte	0x03, 0x1b
        /*00ce*/ 	.short	0x0080


	//----- nvinfo : EIATTR_COOP_GROUP_MASK_REGIDS
	.align		4
        /*00d0*/ 	.byte	0x04, 0x29
        /*00d2*/ 	.short	(.L_36 - .L_35)


	//   ....[0]....
.L_35:
        /*00d4*/ 	.word	0xffffffff


	//   ....[1]....
        /*00d8*/ 	.word	0xffffffff


	//   ....[2]....
        /*00dc*/ 	.word	0xffffffff


	//   ....[3]....
        /*00e0*/ 	.word	0xffffffff


	//   ....[4]....
        /*00e4*/ 	.word	0xffffffff


	//   ....[5]....
        /*00e8*/ 	.word	0xffffffff


	//----- nvinfo : EIATTR_COOP_GROUP_INSTR_OFFSETS
	.align		4
.L_36:
        /*00ec*/ 	.byte	0x04, 0x28
        /*00ee*/ 	.short	(.L_38 - .L_37)


	//   ....[0]....
.L_37:
        /*00f0*/ 	.word	0x00000b50


	//   ....[1]....
        /*00f4*/ 	.word	0x00000b60


	//   ....[2]....
        /*00f8*/ 	.word	0x00000b90


	//   ....[3]....
        /*00fc*/ 	.word	0x00000ba0


	//   ....[4]....
        /*0100*/ 	.word	0x00000bd0


	//   ....[5]....
        /*0104*/ 	.word	0x00000bf0


	//----- nvinfo : EIATTR_EXIT_INSTR_OFFSETS
	.align		4
.L_38:
        /*0108*/ 	.byte	0x04, 0x1c
        /*010a*/ 	.short	(.L_40 - .L_39)


	//   ....[0]....
.L_39:
        /*010c*/ 	.word	0x00004c60


	//----- nvinfo : EIATTR_MAX_THREADS
	.align		4
.L_40:
        /*0110*/ 	.byte	0x04, 0x05
        /*0112*/ 	.short	(.L_42 - .L_41)
.L_41:
        /*0114*/ 	.word	0x00000200
        /*0118*/ 	.word	0x00000001
        /*011c*/ 	.word	0x00000001


	//----- nvinfo : EIATTR_CBANK_PARAM_SIZE
	.align		4
.L_42:
        /*0120*/ 	.byte	0x03, 0x19
        /*0122*/ 	.short	0x0058


	//----- nvinfo : EIATTR_PARAM_CBANK
	.align		4
        /*0124*/ 	.byte	0x04, 0x0a
        /*0126*/ 	.short	(.L_44 - .L_43)
	.align		4
.L_43:
        /*0128*/ 	.word	index@(.nv.constant0.triton_)
        /*012c*/ 	.short	0x0210
        /*012e*/ 	.short	0x0058


	//----- nvinfo : EIATTR_SW_WAR
	.align		4
.L_44:
        /*0130*/ 	.byte	0x04, 0x36
        /*0132*/ 	.short	(.L_46 - .L_45)
.L_45:
        /*0134*/ 	.word	0x00000008
.L_46:


//--------------------- .nv.callgraph             --------------------------
	.section	.nv.callgraph,"",@"SHT_CUDA_CALLGRAPH"
	.align	4
	.sectionentsize	8
	.align		4
        /*0000*/ 	.word	0x00000000
	.align		4
        /*0004*/ 	.word	0xffffffff
	.align		4
        /*0008*/ 	.word	0x00000000
	.align		4
        /*000c*/ 	.word	0xfffffffe
	.align		4
        /*0010*/ 	.word	0x00000000
	.align		4
        /*0014*/ 	.word	0xfffffffd
	.align		4
        /*0018*/ 	.word	0x00000000
	.align		4
        /*001c*/ 	.word	0xfffffffc


//--------------------- .nv.constant4             --------------------------
	.section	.nv.constant4,"a",@progbits
	.align	8
	.align		8
.nv.constant4:
        /*0000*/ 	.dword	_$_str


//--------------------- .text.triton_             --------------------------
	.section	.text.triton_,"ax",@progbits
	.sectionflags	@"SHF_BARRIERS=1"
	.align	128
        .global         triton_
        .type           triton_,@function
        .size           triton_,(.L_x_3 - triton_)
        .other          triton_,@"STO_CUDA_ENTRY STV_DEFAULT"
triton_:
.text.triton_:
[----:B------:R-:W0:Y:S02]  /*0000*/  LDC R1, c[0x0][0x28] ;  /* 0x00000a00ff017b82 */ /* 0x000e240000000800 */
[----:B------:R-:W1:Y:S01]  /*0010*/  S2R R21, SR_TID.X ;  /* 0x0000000000157919 */ /* 0x000e620000002100 */
[----:B------:R-:W-:Y:S01]  /*0020*/  ULDC UR4, c[0x0][0x260] ;  /* 0x0000980000047ab9 */ /* 0x000fe20000000800 */
[----:B------:R-:W-:Y:S02]  /*0030*/  CS2R R38, SRZ ;  /* 0x0000000000267805 */ /* 0x000fe4000001ff00 */
[----:B------:R-:W-:Y:S01]  /*0040*/  CS2R R36, SRZ ;  /* 0x0000000000247805 */ /* 0x000fe2000001ff00 */
[----:B------:R-:W2:Y:S01]  /*0050*/  S2R R24, SR_CTAID.X ;  /* 0x0000000000187919 */ /* 0x000ea20000002500 */
[----:B------:R-:W-:Y:S02]  /*0060*/  CS2R R34, SRZ ;  /* 0x0000000000227805 */ /* 0x000fe4000001ff00 */
[----:B------:R-:W-:Y:S02]  /*0070*/  CS2R R32, SRZ ;  /* 0x0000000000207805 */ /* 0x000fe4000001ff00 */
[----:B------:R-:W-:-:S02]  /*0080*/  CS2R R30, SRZ ;  /* 0x00000000001e7805 */ /* 0x000fc4000001ff00 */
[----:B------:R-:W-:Y:S02]  /*0090*/  CS2R R28, SRZ ;  /* 0x00000000001c7805 */ /* 0x000fe4000001ff00 */
[----:B------:R-:W-:Y:S02]  /*00a0*/  CS2R R26, SRZ ;  /* 0x00000000001a7805 */ /* 0x000fe4000001ff00 */
[----:B------:R-:W-:Y:S01]  /*00b0*/  CS2R R40, SRZ ;  /* 0x0000000000287805 */ /* 0x000fe2000001ff00 */
[----:B------:R-:W-:Y:S01]  /*00c0*/  UPLOP3.LUT UP0, UPT, UPT, UPT, UPT, 0x80, 0x0 ;  /* 0x000000000000789c */ /* 0x000fe20003f0f070 */
[----:B------:R-:W-:Y:S01]  /*00d0*/  ULDC.64 UR8, c[0x0][0x208] ;  /* 0x0000820000087ab9 */ /* 0x000fe20000000a00 */
[--C-:B-1----:R-:W-:Y:S01]  /*00e0*/  SHF.R.U32.HI R20, RZ, 0x3, R21.reuse ;  /* 0x00000003ff147819 */ /* 0x102fe20000011615 */
[----:B------:R-:W-:Y:S01]  /*00f0*/  IMAD.SHL.U32 R23, R21, 0x8, RZ ;  /* 0x0000000815177824 */ /* 0x000fe200078e00ff */
[----:B------:R-:W-:Y:S01]  /*0100*/  SHF.R.U32.HI R25, RZ, 0x6, R21 ;  /* 0x00000006ff197819 */ /* 0x000fe20000011615 */
[----:B--2---:R-:W-:Y:S01]  /*0110*/  IMAD.SHL.U32 R24, R24, 0x40, RZ ;  /* 0x0000004018187824 */ /* 0x004fe200078e00ff */
[----:B------:R-:W-:-:S02]  /*0120*/  SGXT.U32 R20, R20, 0x6 ;  /* 0x000000061414781a */ /* 0x000fc40000000000 */
[----:B------:R-:W-:Y:S02]  /*0130*/  SHF.R.U32.HI R22, RZ, 0x6, R21 ;  /* 0x00000006ff167819 */ /* 0x000fe40000011615 */
[----:B------:R-:W-:Y:S02]  /*0140*/  LOP3.LUT R0, R24, R20, RZ, 0xfc, !PT ;  /* 0x0000001418007212 */ /* 0x000fe400078efcff */
[----:B------:R-:W-:Y:S02]  /*0150*/  LOP3.LUT R23, R23, 0x38, RZ, 0xc0, !PT ;  /* 0x0000003817177812 */ /* 0x000fe400078ec0ff */
[C---:B------:R-:W-:Y:S01]  /*0160*/  ISETP.GE.AND P1, PT, R0.reuse, UR4, PT ;  /* 0x0000000400007c0c */ /* 0x040fe2000bf26270 */
[----:B------:R-:W-:Y:S01]  /*0170*/  IMAD.HI R3, R0, 0x2aaaaaab, RZ ;  /* 0x2aaaaaab00037827 */ /* 0x000fe200078e02ff */
[----:B------:R-:W-:Y:S01]  /*0180*/  SGXT.U32 R25, R25, 0x1 ;  /* 0x000000011919781a */ /* 0x000fe20000000000 */
[----:B------:R-:W-:-:S03]  /*0190*/  UMOV UR4, URZ ;  /* 0x0000003f00047c82 */ /* 0x000fc60008000000 */
[----:B------:R-:W-:-:S04]  /*01a0*/  SHF.R.U32.HI R2, RZ, 0x1f, R3 ;  /* 0x0000001fff027819 */ /* 0x000fc80000011603 */
[----:B------:R-:W-:-:S05]  /*01b0*/  LEA.HI.SX32 R3, R3, R2, 0x1e ;  /* 0x0000000203037211 */ /* 0x000fca00078ff2ff */
[----:B------:R-:W-:Y:S02]  /*01c0*/  IMAD R2, R3, -0x18, R0 ;  /* 0xffffffe803027824 */ /* 0x000fe400078e0200 */
[----:B------:R-:W-:-:S03]  /*01d0*/  IMAD.SHL.U32 R0, R0, 0x80, RZ ;  /* 0x0000008000007824 */ /* 0x000fc600078e00ff */
[----:B------:R-:W-:-:S07]  /*01e0*/  SHF.L.U32 R2, R2, 0x7, RZ ;  /* 0x0000000702027819 */ /* 0x000fce00000006ff */
.L_x_0:
[----:B------:R-:W1:Y:S01]  /*01f0*/  LDC.64 R12, c[0x0][0x220] ;  /* 0x00008800ff0c7b82 */ /* 0x000e620000000a00 */
[----:B------:R-:W-:Y:S02]  /*0200*/  LOP3.LUT R9, R23, UR4, RZ, 0xfc, !PT ;  /* 0x0000000417097c12 */ /* 0x000fe4000f8efcff */
[----:B------:R-:W-:Y:S02]  /*0210*/  CS2R R4, SRZ ;  /* 0x0000000000047805 */ /* 0x000fe4000001ff00 */
[----:B------:R-:W-:Y:S02]  /*0220*/  CS2R R6, SRZ ;  /* 0x0000000000067805 */ /* 0x000fe4000001ff00 */
[----:B------:R-:W-:Y:S02]  /*0230*/  CS2R R10, SRZ ;  /* 0x00000000000a7805 */ /* 0x000fe4000001ff00 */
[C---:B------:R-:W-:Y:S02]  /*0240*/  LOP3.LUT R45, R9.reuse, R0, RZ, 0xfc, !PT ;  /* 0x00000000092d7212 */ /* 0x040fe400078efcff */
[----:B------:R-:W-:Y:S01]  /*0250*/  LOP3.LUT R47, R9, R2, RZ, 0xfc, !PT ;  /* 0x00000002092f7212 */ /* 0x000fe200078efcff */
[----:B------:R-:W2:Y:S01]  /*0260*/  LDC.64 R14, c[0x0][0x228] ;  /* 0x00008a00ff0e7b82 */ /* 0x000ea20000000a00 */
[----:B------:R-:W-:Y:S01]  /*0270*/  CS2R R8, SRZ ;  /* 0x0000000000087805 */ /* 0x000fe2000001ff00 */
[----:B-1----:R-:W-:-:S06]  /*0280*/  IMAD.WIDE R18, R45, 0x2, R12 ;  /* 0x000000022d127825 */ /* 0x002fcc00078e020c */
[----:B------:R-:W1:Y:S01]  /*0290*/  LDC.64 R12, c[0x0][0x230] ;  /* 0x00008c00ff0c7b82 */ /* 0x000e620000000a00 */
[----:B------:R3:W4:Y:S01]  /*02a0*/  @!P1 LDG.E.EL.128 R4, desc[UR8][R18.64] ;  /* 0x0000000812049981 */ /* 0x000722000c2e1d00 */
[----:B--2---:R-:W-:-:S06]  /*02b0*/  IMAD.WIDE R42, R47, 0x2, R14 ;  /* 0x000000022f2a7825 */ /* 0x004fcc00078e020e */
[----:B------:R-:W2:Y:S01]  /*02c0*/  LDC.64 R14, c[0x0][0x238] ;  /* 0x00008e00ff0e7b82 */ /* 0x000ea20000000a00 */
[----:B------:R-:W5:Y:S01]  /*02d0*/  @!P1 LDG.E.EL.128 R8, desc[UR8][R42.64] ;  /* 0x000000082a089981 */ /* 0x000f62000c2e1d00 */
[----:B------:R-:W-:Y:S02]  /*02e0*/  CS2R R16, SRZ ;  /* 0x0000000000107805 */ /* 0x000fe4000001ff00 */
[----:B---3--:R-:W-:Y:S01]  /*02f0*/  CS2R R18, SRZ ;  /* 0x0000000000127805 */ /* 0x008fe2000001ff00 */
[----:B-1----:R-:W-:Y:S01]  /*0300*/  IMAD.WIDE R44, R45, 0x2, R12 ;  /* 0x000000022d2c7825 */ /* 0x002fe200078e020c */
[----:B------:R-:W-:-:S03]  /*0310*/  CS2R R12, SRZ ;  /* 0x00000000000c7805 */ /* 0x000fc6000001ff00 */
[----:B--2---:R-:W-:Y:S01]  /*0320*/  IMAD.WIDE R46, R47, 0x2, R14 ;  /* 0x000000022f2e7825 */ /* 0x004fe200078e020e */
[----:B------:R-:W-:-:S04]  /*0330*/  CS2R R14, SRZ ;  /* 0x00000000000e7805 */ /* 0x000fc8000001ff00 */
[----:B------:R-:W2:Y:S04]  /*0340*/  @!P1 LDG.E.EL.128 R16, desc[UR8][R46.64] ;  /* 0x000000082e109981 */ /* 0x000ea8000c2e1d00 */
[----:B------:R1:W3:Y:S01]  /*0350*/  @!P1 LDG.E.EL.128 R12, desc[UR8][R44.64] ;  /* 0x000000082c0c9981 */ /* 0x0002e2000c2e1d00 */
[----:B------:R-:W-:Y:S01]  /*0360*/  PLOP3.LUT P0, PT, PT, PT, UP0, 0x80, 0x0 ;  /* 0x000000000000781c */ /* 0x000fe20003f0f008 */
[----:B------:R-:W-:Y:S01]  /*0370*/  UPLOP3.LUT UP0, UPT, UPT, UPT, UPT, 0x40, 0x0 ;  /* 0x000000000000789c */ /* 0x000fe20003f0e870 */
[----:B------:R-:W-:Y:S01]  /*0380*/  UMOV UR4, 0x40 ;  /* 0x0000004000047882 */ /* 0x000fe20000000000 */
[----:B----4-:R-:W-:Y:S02]  /*0390*/  SEL R4, R4, RZ, !P1 ;  /* 0x000000ff04047207 */ /* 0x010fe40004800000 */
[----:B------:R-:W-:-:S02]  /*03a0*/  SEL R6, R6, RZ, !P1 ;  /* 0x000000ff06067207 */ /* 0x000fc40004800000 */
[----:B------:R-:W-:Y:S02]  /*03b0*/  SEL R5, R5, RZ, !P1 ;  /* 0x000000ff05057207 */ /* 0x000fe40004800000 */
[----:B-----5:R-:W-:Y:S02]  /*03c0*/  SEL R8, R8, RZ, !P1 ;  /* 0x000000ff08087207 */ /* 0x020fe40004800000 */
[----:B------:R-:W-:Y:S01]  /*03d0*/  SEL R9, R9, RZ, !P1 ;  /* 0x000000ff09097207 */ /* 0x000fe20004800000 */
[----:B------:R-:W-:Y:S01]  /*03e0*/  IMAD.U32 R43, R4, 0x10000, RZ ;  /* 0x00010000042b7824 */ /* 0x000fe200078e00ff */
[----:B------:R-:W-:Y:S01]  /*03f0*/  SEL R10, R10, RZ, !P1 ;  /* 0x000000ff0a0a7207 */ /* 0x000fe20004800000 */
[----:B------:R-:W-:Y:S01]  /*0400*/  IMAD.U32 R42, R8, 0x10000, RZ ;  /* 0x00010000082a7824 */ /* 0x000fe200078e00ff */
[----:B-1----:R-:W-:Y:S02]  /*0410*/  SHF.L.U32 R44, R6, 0x10, RZ ;  /* 0x00000010062c7819 */ /* 0x002fe400000006ff */
[----:B------:R-:W-:-:S02]  /*0420*/  PRMT R8, R5, 0x7632, R8 ;  /* 0x0000763205087816 */ /* 0x000fc40000000008 */
[----:B------:R-:W-:Y:S01]  /*0430*/  PRMT R6, R9, 0x7632, R6 ;  /* 0x0000763209067816 */ /* 0x000fe20000000006 */
[----:B------:R-:W-:Y:S01]  /*0440*/  FADD R43, R43, R42 ;  /* 0x0000002a2b2b7221 */ /* 0x000fe20000000000 */
[----:B------:R-:W-:Y:S01]  /*0450*/  IMAD.U32 R42, R5, 0x10000, RZ ;  /* 0x00010000052a7824 */ /* 0x000fe200078e00ff */
[----:B------:R-:W-:Y:S01]  /*0460*/  PRMT R5, R8, 0x7632, R5 ;  /* 0x0000763208057816 */ /* 0x000fe20000000005 */
[----:B------:R-:W-:Y:S01]  /*0470*/  IMAD.U32 R49, R10, 0x10000, RZ ;  /* 0x000100000a317824 */ /* 0x000fe200078e00ff */
[C---:B------:R-:W-:Y:S02]  /*0480*/  SHF.L.U32 R48, R6.reuse, 0x10, RZ ;  /* 0x0000001006307819 */ /* 0x040fe400000006ff */
[----:B------:R-:W-:Y:S02]  /*0490*/  PRMT R6, R6, 0x7632, R6 ;  /* 0x0000763206067816 */ /* 0x000fe40000000006 */
[----:B------:R-:W-:Y:S01]  /*04a0*/  PRMT R10, R10, 0x7632, R10 ;  /* 0x000076320a0a7816 */ /* 0x000fe2000000000a */
[----:B------:R-:W-:Y:S01]  /*04b0*/  IMAD.U32 R45, R8, 0x10000, RZ ;  /* 0x00010000082d7824 */ /* 0x000fe200078e00ff */
[----:B------:R-:W-:Y:S01]  /*04c0*/  SEL R7, R7, RZ, !P1 ;  /* 0x000000ff07077207 */ /* 0x000fe20004800000 */
[----:B------:R-:W-:Y:S01]  /*04d0*/  IMAD.U32 R8, R5, 0x10000, RZ ;  /* 0x0001000005087824 */ /* 0x000fe200078e00ff */
[----:B------:R-:W-:-:S02]  /*04e0*/  SEL R11, R11, RZ, !P1 ;  /* 0x000000ff0b0b7207 */ /* 0x000fc40004800000 */
[----:B------:R-:W-:Y:S01]  /*04f0*/  PRMT R4, R4, 0x7632, R4 ;  /* 0x0000763204047816 */ /* 0x000fe20000000004 */
[----:B------:R-:W-:Y:S02]  /*0500*/  IMAD.U32 R47, R9, 0x10000, RZ ;  /* 0x00010000092f7824 */ /* 0x000fe400078e00ff */
[----:B------:R-:W-:Y:S02]  /*0510*/  IMAD.U32 R6, R6, 0x10000, RZ ;  /* 0x0001000006067824 */ /* 0x000fe400078e00ff */
[----:B------:R-:W-:Y:S01]  /*0520*/  IMAD.U32 R5, R10, 0x10000, RZ ;  /* 0x000100000a057824 */ /* 0x000fe200078e00ff */
[----:B------:R-:W-:Y:S01]  /*0530*/  SHF.L.U32 R51, R11, 0x10, RZ ;  /* 0x000000100b337819 */ /* 0x000fe200000006ff */
[C---:B------:R-:W-:Y:S01]  /*0540*/  IMAD.U32 R46, R7.reuse, 0x10000, RZ ;  /* 0x00010000072e7824 */ /* 0x040fe200078e00ff */
[----:B------:R-:W-:Y:S01]  /*0550*/  PRMT R7, R7, 0x7632, R7 ;  /* 0x0000763207077816 */ /* 0x000fe20000000007 */
[----:B------:R-:W-:Y:S01]  /*0560*/  IMAD.U32 R9, R4, 0x10000, RZ ;  /* 0x0001000004097824 */ /* 0x000fe200078e00ff */
[----:B------:R-:W-:Y:S01]  /*0570*/  PRMT R11, R11, 0x7632, R11 ;  /* 0x000076320b0b7816 */ /* 0x000fe2000000000b */
[----:B------:R-:W-:Y:S01]  /*0580*/  FADD R4, R42, R47 ;  /* 0x0000002f2a047221 */ /* 0x000fe20000000000 */
[----:B------:R-:W-:Y:S01]  /*0590*/  FADD R6, R6, R5 ;  /* 0x0000000506067221 */ /* 0x000fe20000000000 */
[----:B---3--:R-:W-:-:S02]  /*05a0*/  SEL R12, R12, RZ, !P1 ;  /* 0x000000ff0c0c7207 */ /* 0x008fc40004800000 */
[----:B------:R-:W-:Y:S02]  /*05b0*/  SEL R13, R13, RZ, !P1 ;  /* 0x000000ff0d0d7207 */ /* 0x000fe40004800000 */
[----:B--2---:R-:W-:Y:S02]  /*05c0*/  SEL R16, R16, RZ, !P1 ;  /* 0x000000ff10107207 */ /* 0x004fe40004800000 */
[----:B------:R-:W-:Y:S01]  /*05d0*/  SEL R17, R17, RZ, !P1 ;  /* 0x000000ff11117207 */ /* 0x000fe20004800000 */
[----:B------:R-:W-:Y:S01]  /*05e0*/  IMAD.U32 R7, R7, 0x10000, RZ ;  /* 0x0001000007077824 */ /* 0x000fe200078e00ff */
[----:B------:R-:W-:Y:S01]  /*05f0*/  SHF.L.U32 R10, R11, 0x10, RZ ;  /* 0x000000100b0a7819 */ /* 0x000fe200000006ff */
[----:B------:R-:W-:Y:S01]  /*0600*/  @!P1 FFMA R37, R4, R4, R37 ;  /* 0x0000000404259223 */ /* 0x000fe20000000025 */
[----:B------:R-:W-:Y:S01]  /*0610*/  @!P1 FFMA R31, R6, R6, R31 ;  /* 0x00000006061f9223 */ /* 0x000fe2000000001f */
[----:B------:R-:W-:Y:S01]  /*0620*/  SHF.L.U32 R5, R17, 0x10, RZ ;  /* 0x0000001011057819 */ /* 0x000fe200000006ff */
[----:B------:R-:W-:Y:S01]  /*0630*/  FADD R8, R9, R8 ;  /* 0x0000000809087221 */ /* 0x000fe20000000000 */
[----:B------:R-:W-:Y:S01]  /*0640*/  SEL R14, R14, RZ, !P1 ;  /* 0x000000ff0e0e7207 */ /* 0x000fe20004800000 */
[----:B------:R-:W-:Y:S01]  /*0650*/  IMAD.U32 R11, R12, 0x10000, RZ ;  /* 0x000100000c0b7824 */ /* 0x000fe200078e00ff */
[----:B------:R-:W-:Y:S01]  /*0660*/  SEL R15, R15, RZ, !P1 ;  /* 0x000000ff0f0f7207 */ /* 0x000fe20004800000 */
[----:B------:R-:W-:Y:S01]  /*0670*/  IMAD.U32 R6, R13, 0x10000, RZ ;  /* 0x000100000d067824 */ /* 0x000fe200078e00ff */
[----:B------:R-:W-:Y:S01]  /*0680*/  SEL R18, R18, RZ, !P1 ;  /* 0x000000ff12127207 */ /* 0x000fe20004800000 */
[----:B------:R-:W-:Y:S01]  /*0690*/  IMAD.U32 R4, R16, 0x10000, RZ ;  /* 0x0001000010047824 */ /* 0x000fe200078e00ff */
[----:B------:R-:W-:Y:S01]  /*06a0*/  SEL R19, R19, RZ, !P1 ;  /* 0x000000ff13137207 */ /* 0x000fe20004800000 */
[----:B------:R-:W-:Y:S01]  /*06b0*/  FADD R10, R7, R10 ;  /* 0x0000000a070a7221 */ /* 0x000fe20000000000 */
[----:B------:R-:W-:Y:S01]  /*06c0*/  @!P1 FFMA R41, R8, R8, R41 ;  /* 0x0000000808299223 */ /* 0x000fe20000000029 */
[----:B------:R-:W-:Y:S01]  /*06d0*/  FADD R11, R11, R4 ;  /* 0x000000040b0b7221 */ /* 0x000fe20000000000 */
[----:B------:R-:W-:Y:S01]  /*06e0*/  FADD R7, R6, R5 ;  /* 0x0000000506077221 */ /* 0x000fe20000000000 */
[----:B------:R-:W-:Y:S01]  /*06f0*/  IMAD.U32 R9, R14, 0x10000, RZ ;  /* 0x000100000e097824 */ /* 0x000fe200078e00ff */
[----:B------:R-:W-:Y:S01]  /*0700*/  SHF.L.U32 R5, R19, 0x10, RZ ;  /* 0x0000001013057819 */ /* 0x000fe200000006ff */
[----:B------:R-:W-:Y:S01]  /*0710*/  IMAD.U32 R8, R15, 0x10000, RZ ;  /* 0x000100000f087824 */ /* 0x000fe200078e00ff */
[----:B------:R-:W-:Y:S01]  /*0720*/  PRMT R12, R12, 0x7632, R12 ;  /* 0x000076320c0c7816 */ /* 0x000fe2000000000c */
[----:B------:R-:W-:Y:S01]  /*0730*/  IMAD.U32 R4, R18, 0x10000, RZ ;  /* 0x0001000012047824 */ /* 0x000fe200078e00ff */
[----:B------:R-:W-:-:S02]  /*0740*/  PRMT R13, R13, 0x7632, R13 ;  /* 0x000076320d0d7816 */ /* 0x000fc4000000000d */
[----:B------:R-:W-:Y:S02]  /*0750*/  PRMT R16, R16, 0x7632, R16 ;  /* 0x0000763210107816 */ /* 0x000fe40000000010 */
[----:B------:R-:W-:Y:S02]  /*0760*/  PRMT R17, R17, 0x7632, R17 ;  /* 0x0000763211117816 */ /* 0x000fe40000000011 */
[----:B------:R-:W-:Y:S02]  /*0770*/  PRMT R14, R14, 0x7632, R14 ;  /* 0x000076320e0e7816 */ /* 0x000fe4000000000e */
[----:B------:R-:W-:Y:S02]  /*0780*/  PRMT R18, R18, 0x7632, R18 ;  /* 0x0000763212127816 */ /* 0x000fe40000000012 */
[----:B------:R-:W-:Y:S02]  /*0790*/  PRMT R15, R15, 0x7632, R15 ;  /* 0x000076320f0f7816 */ /* 0x000fe4000000000f */
[----:B------:R-:W-:Y:S01]  /*07a0*/  PRMT R19, R19, 0x7632, R19 ;  /* 0x0000763213137816 */ /* 0x000fe20000000013 */
[----:B------:R-:W-:Y:S01]  /*07b0*/  @!P1 FFMA R40, R43, R43, R40 ;  /* 0x0000002b2b289223 */ /* 0x000fe20000000028 */
[----:B------:R-:W-:Y:S01]  /*07c0*/  SHF.L.U32 R17, R17, 0x10, RZ ;  /* 0x0000001011117819 */ /* 0x000fe200000006ff */
[----:B------:R-:W-:Y:S01]  /*07d0*/  FADD R9, R9, R4 ;  /* 0x0000000409097221 */ /* 0x000fe20000000000 */
[----:B------:R-:W-:Y:S01]  /*07e0*/  @!P1 FFMA R38, R11, R11, R38 ;  /* 0x0000000b0b269223 */ /* 0x000fe20000000026 */
[----:B------:R-:W-:Y:S01]  /*07f0*/  SHF.L.U32 R19, R19, 0x10, RZ ;  /* 0x0000001013137819 */ /* 0x000fe200000006ff */
[----:B------:R-:W-:-:S02]  /*0800*/  IMAD.U32 R43, R12, 0x10000, RZ ;  /* 0x000100000c2b7824 */ /* 0x000fc400078e00ff */
[----:B------:R-:W-:Y:S02]  /*0810*/  IMAD.U32 R16, R16, 0x10000, RZ ;  /* 0x0001000010107824 */ /* 0x000fe400078e00ff */
[----:B------:R-:W-:Y:S02]  /*0820*/  IMAD.U32 R6, R13, 0x10000, RZ ;  /* 0x000100000d067824 */ /* 0x000fe400078e00ff */
[----:B------:R-:W-:Y:S02]  /*0830*/  IMAD.U32 R11, R14, 0x10000, RZ ;  /* 0x000100000e0b7824 */ /* 0x000fe400078e00ff */
[----:B------:R-:W-:Y:S02]  /*0840*/  IMAD.U32 R18, R18, 0x10000, RZ ;  /* 0x0001000012127824 */ /* 0x000fe400078e00ff */
[----:B------:R-:W-:Y:S02]  /*0850*/  IMAD.U32 R4, R15, 0x10000, RZ ;  /* 0x000100000f047824 */ /* 0x000fe400078e00ff */
[----:B------:R-:W-:Y:S01]  /*0860*/  @!P1 FFMA R36, R7, R7, R36 ;  /* 0x0000000707249223 */ /* 0x000fe20000000024 */
[----:B------:R-:W-:Y:S01]  /*0870*/  FADD R44, R44, R49 ;  /* 0x000000312c2c7221 */ /* 0x000fe20000000000 */
[----:B------:R-:W-:Y:S01]  /*0880*/  FADD R46, R46, R51 ;  /* 0x000000332e2e7221 */ /* 0x000fe20000000000 */
[----:B------:R-:W-:Y:S01]  /*0890*/  FADD R42, R45, R48 ;  /* 0x000000302d2a7221 */ /* 0x000fe20000000000 */
[----:B------:R-:W-:Y:S01]  /*08a0*/  FADD R5, R8, R5 ;  /* 0x0000000508057221 */ /* 0x000fe20000000000 */
[----:B------:R-:W-:Y:S01]  /*08b0*/  FADD R16, R43, R16 ;  /* 0x000000102b107221 */ /* 0x000fe20000000000 */
[----:B------:R-:W-:Y:S01]  /*08c0*/  FADD R17, R6, R17 ;  /* 0x0000001106117221 */ /* 0x000fe20000000000 */
[----:B------:R-:W-:Y:S01]  /*08d0*/  FADD R7, R11, R18 ;  /* 0x000000120b077221 */ /* 0x000fe20000000000 */
[----:B------:R-:W-:Y:S01]  /*08e0*/  FADD R19, R4, R19 ;  /* 0x0000001304137221 */ /* 0x000fe20000000000 */
[----:B------:R-:W-:Y:S01]  /*08f0*/  @!P1 FFMA R33, R44, R44, R33 ;  /* 0x0000002c2c219223 */ /* 0x000fe20000000021 */
        /* <DEDUP_REMOVED lines=9> */
[----:B------:R-:W-:Y:S06]  /*0990*/  @P0 BRA `(.L_x_0) ;  /* 0xfffffff800140947 */ /* 0x000fec000383ffff */
[----:B------:R-:W-:Y:S01]  /*09a0*/  FADD R40, R40, R41 ;  /* 0x0000002928287221 */ /* 0x000fe20000000000 */
[----:B------:R-:W-:Y:S01]  /*09b0*/  FADD R39, R38, R39 ;  /* 0x0000002726277221 */ /* 0x000fe20000000000 */
[----:B------:R-:W1:Y:S01]  /*09c0*/  S2UR UR6, SR_CgaCtaId ;  /* 0x00000000000679c3 */ /* 0x000e620000008800 */
[----:B------:R-:W-:Y:S02]  /*09d0*/  IMAD.MOV.U32 R12, RZ, RZ, 0x3c000000 ;  /* 0x3c000000ff0c7424 */ /* 0x000fe400078e00ff */
[----:B------:R-:W-:Y:S01]  /*09e0*/  FADD R40, R37, R40 ;  /* 0x0000002825287221 */ /* 0x000fe20000000000 */
[----:B------:R-:W-:Y:S01]  /*09f0*/  FADD R39, R36, R39 ;  /* 0x0000002724277221 */ /* 0x000fe20000000000 */
[----:B------:R-:W-:Y:S01]  /*0a00*/  UMOV UR5, 0x400 ;  /* 0x0000040000057882 */ /* 0x000fe20000000000 */
[----:B------:R-:W-:Y:S01]  /*0a10*/  ULDC UR7, c[0x0][0x260] ;  /* 0x0000980000077ab9 */ /* 0x000fe20000000800 */
[----:B------:R-:W-:Y:S01]  /*0a20*/  FADD R40, R35, R40 ;  /* 0x0000002823287221 */ /* 0x000fe20000000000 */
[----:B------:R-:W-:Y:S01]  /*0a30*/  FADD R39, R34, R39 ;  /* 0x0000002722277221 */ /* 0x000fe20000000000 */
[----:B------:R-:W-:Y:S01]  /*0a40*/  ISETP.NE.AND P2, PT, R25, RZ, PT ;  /* 0x000000ff1900720c */ /* 0x000fe20003f45270 */
[----:B------:R-:W-:-:S02]  /*0a50*/  IMAD R23, R23, 0x41, R20 ;  /* 0x0000004117177824 */ /* 0x000fc400078e0214 */
[----:B------:R-:W-:Y:S01]  /*0a60*/  FADD R40, R33, R40 ;  /* 0x0000002821287221 */ /* 0x000fe20000000000 */
[----:B------:R-:W-:Y:S01]  /*0a70*/  FADD R39, R32, R39 ;  /* 0x0000002720277221 */ /* 0x000fe20000000000 */
[----:B------:R-:W-:Y:S01]  /*0a80*/  IMAD.SHL.U32 R3, R3, 0x80, RZ ;  /* 0x0000008003037824 */ /* 0x000fe200078e00ff */
[----:B------:R-:W-:Y:S01]  /*0a90*/  UPLOP3.LUT UP0, UPT, UPT, UPT, UPT, 0x80, 0x0 ;  /* 0x000000000000789c */ /* 0x000fe20003f0f070 */
[----:B------:R-:W-:Y:S01]  /*0aa0*/  FADD R40, R31, R40 ;  /* 0x000000281f287221 */ /* 0x000fe20000000000 */
[----:B------:R-:W-:Y:S01]  /*0ab0*/  FADD R39, R30, R39 ;  /* 0x000000271e277221 */ /* 0x000fe20000000000 */
[----:B------:R-:W-:Y:S01]  /*0ac0*/  UMOV UR4, URZ ;  /* 0x0000003f00047c82 */ /* 0x000fe20008000000 */
[----:B------:R-:W-:Y:S01]  /*0ad0*/  ULDC.64 UR10, c[0x0][0x220] ;  /* 0x00008800000a7ab9 */ /* 0x000fe20000000a00 */
[----:B------:R-:W-:Y:S01]  /*0ae0*/  FADD R40, R29, R40 ;  /* 0x000000281d287221 */ /* 0x000fe20000000000 */
[----:B------:R-:W-:Y:S01]  /*0af0*/  FADD R39, R28, R39 ;  /* 0x000000271c277221 */ /* 0x000fe20000000000 */
[----:B------:R-:W-:Y:S01]  /*0b00*/  ULDC.64 UR12, c[0x0][0x228] ;  /* 0x00008a00000c7ab9 */ /* 0x000fe20000000a00 */
[----:B------:R-:W-:Y:S01]  /*0b10*/  ULDC.64 UR14, c[0x0][0x238] ;  /* 0x00008e00000e7ab9 */ /* 0x000fe20000000a00 */
[----:B------:R-:W-:Y:S01]  /*0b20*/  FADD R40, R27, R40 ;  /* 0x000000281b287221 */ /* 0x000fe20000000000 */
[----:B------:R-:W-:Y:S01]  /*0b30*/  FADD R39, R26, R39 ;  /* 0x000000271a277221 */ /* 0x000fe20000000000 */
[----:B-1----:R-:W-:-:S03]  /*0b40*/  UPRMT UR5, UR6, 0x654, UR5 ;  /* 0x0000065406057896 */ /* 0x002fc60008000005 */
[----:B------:R-:W1:Y:S04]  /*0b50*/  SHFL.BFLY PT, R5, R40, 0x4, 0x1f ;  /* 0x0c801f0028057f89 */ /* 0x000e6800000e0000 */
[----:B------:R-:W2:Y:S01]  /*0b60*/  SHFL.BFLY PT, R4, R39, 0x4, 0x1f ;  /* 0x0c801f0027047f89 */ /* 0x000ea200000e0000 */
[----:B-1----:R-:W-:Y:S01]  /*0b70*/  FADD R5, R40, R5 ;  /* 0x0000000528057221 */ /* 0x002fe20000000000 */
[----:B--2---:R-:W-:-:S04]  /*0b80*/  FADD R9, R39, R4 ;  /* 0x0000000427097221 */ /* 0x004fc80000000000 */
[----:B------:R-:W1:Y:S04]  /*0b90*/  SHFL.BFLY PT, R4, R5, 0x2, 0x1f ;  /* 0x0c401f0005047f89 */ /* 0x000e6800000e0000 */
[----:B------:R-:W2:Y:S01]  /*0ba0*/  SHFL.BFLY PT, R6, R9, 0x2, 0x1f ;  /* 0x0c401f0009067f89 */ /* 0x000ea200000e0000 */
[----:B-1----:R-:W-:Y:S01]  /*0bb0*/  FADD R7, R5, R4 ;  /* 0x0000000405077221 */ /* 0x002fe20000000000 */
[----:B--2---:R-:W-:-:S04]  /*0bc0*/  FADD R10, R9, R6 ;  /* 0x00000006090a7221 */ /* 0x004fc80000000000 */
[----:B------:R-:W1:Y:S01]  /*0bd0*/  SHFL.BFLY PT, R8, R7, 0x1, 0x1f ;  /* 0x0c201f0007087f89 */ /* 0x000e6200000e0000 */
[----:B------:R-:W-:-:S03]  /*0be0*/  LOP3.LUT R6, R24, 0x3f, R21, 0xf8, !PT ;  /* 0x0000003f18067812 */ /* 0x000fc600078ef815 */
[----:B------:R-:W2:Y:S01]  /*0bf0*/  SHFL.BFLY PT, R11, R10, 0x1, 0x1f ;  /* 0x0c201f000a0b7f89 */ /* 0x000ea200000e0000 */
[C---:B------:R-:W-:Y:S01]  /*0c00*/  ISETP.GE.AND P0, PT, R6.reuse, UR7, PT ;  /* 0x0000000706007c0c */ /* 0x040fe2000bf06270 */
[C---:B------:R-:W-:Y:S01]  /*0c10*/  IMAD.HI R4, R6.reuse, 0x2aaaaaab, RZ ;  /* 0x2aaaaaab06047827 */ /* 0x040fe200078e02ff */
[----:B------:R-:W-:Y:S01]  /*0c20*/  ISETP.LT.AND P3, PT, R6, UR7, !P2 ;  /* 0x0000000706007c0c */ /* 0x000fe2000d761270 */
[----:B------:R-:W-:Y:S01]  /*0c30*/  ULDC.64 UR6, c[0x0][0x230] ;  /* 0x00008c0000067ab9 */ /* 0x000fe20000000a00 */
[----:B------:R-:W-:Y:S02]  /*0c40*/  ISETP.NE.AND P0, PT, R25, RZ, !P0 ;  /* 0x000000ff1900720c */ /* 0x000fe40004705270 */
[----:B------:R-:W-:Y:S01]  /*0c50*/  SHF.R.U32.HI R5, RZ, 0x1f, R4 ;  /* 0x0000001fff057819 */ /* 0x000fe20000011604 */
[----:B-1----:R-:W-:-:S03]  /*0c60*/  FADD R8, R7, R8 ;  /* 0x0000000807087221 */ /* 0x002fc60000000000 */
[----:B------:R-:W-:Y:S02]  /*0c70*/  LEA.HI R7, R4, R5, RZ, 0x1e ;  /* 0x0000000504077211 */ /* 0x000fe400078ff0ff */
[----:B------:R-:W-:Y:S01]  /*0c80*/  LOP3.LUT R5, R22, 0x7, RZ, 0xc0, !PT ;  /* 0x0000000716057812 */ /* 0x000fe200078ec0ff */
[----:B--2---:R-:W-:Y:S01]  /*0c90*/  FADD R11, R10, R11 ;  /* 0x0000000b0a0b7221 */ /* 0x004fe20000000000 */
[-C--:B------:R-:W-:Y:S01]  /*0ca0*/  FFMA R4, R8, R12.reuse, 9.9999999747524270788e-07 ;  /* 0x358637bd08047423 */ /* 0x080fe2000000000c */
[----:B------:R-:W-:Y:S02]  /*0cb0*/  LOP3.LUT R10, R21, 0x3f, RZ, 0xc0, !PT ;  /* 0x0000003f150a7812 */ /* 0x000fe400078ec0ff */
[----:B------:R-:W-:Y:S01]  /*0cc0*/  FFMA R12, R11, R12, 9.9999999747524270788e-07 ;  /* 0x358637bd0b0c7423 */ /* 0x000fe2000000000c */
[----:B------:R-:W-:Y:S01]  /*0cd0*/  IMAD R11, R7, -0x18, R6 ;  /* 0xffffffe8070b7824 */ /* 0x000fe200078e0206 */
[----:B------:R-:W-:Y:S01]  /*0ce0*/  LEA R7, R23, UR5, 0x2 ;  /* 0x0000000517077c11 */ /* 0x000fe2000f8e10ff */
[----:B------:R-:W-:Y:S01]  /*0cf0*/  IMAD R9, R5, 0x41, R10 ;  /* 0x0000004105097824 */ /* 0x000fe200078e020a */
[----:B------:R-:W1:Y:S01]  /*0d00*/  MUFU.RSQ R4, R4 ;  /* 0x0000000400047308 */ /* 0x000e620000001400 */
[----:B------:R-:W-:Y:S01]  /*0d10*/  IMAD.SHL.U32 R6, R6, 0x80, RZ ;  /* 0x0000008006067824 */ /* 0x000fe200078e00ff */
[----:B------:R-:W-:-:S02]  /*0d20*/  LEA R8, R20, UR5, 0x2 ;  /* 0x0000000514087c11 */ /* 0x000fc4000f8e10ff */
[----:B------:R-:W-:Y:S02]  /*0d30*/  LEA R9, R9, UR5, 0x2 ;  /* 0x0000000509097c11 */ /* 0x000fe4000f8e10ff */
[----:B------:R-:W-:Y:S02]  /*0d40*/  LEA R10, R10, UR5, 0x2 ;  /* 0x000000050a0a7c11 */ /* 0x000fe4000f8e10ff */
[----:B------:R2:W3:Y:S01]  /*0d50*/  MUFU.RSQ R5, R12 ;  /* 0x0000000c00057308 */ /* 0x0004e20000001400 */
[----:B------:R-:W-:-:S07]  /*0d60*/  SHF.L.U32 R11, R11, 0x7, RZ ;  /* 0x000000070b0b7819 */ /* 0x000fce00000006ff */
.L_x_1:
[----:B0-----:R-:W0:Y:S01]  /*0d70*/  S2R R18, SR_TID.X ;  /* 0x0000000000127919 */ /* 0x001e220000002100 */
[----:B--2---:R-:W2:Y:S01]  /*0d80*/  LDC.64 R12, c[0x0][0x250] ;  /* 0x00009400ff0c7b82 */ /* 0x004ea20000000a00 */
[----:B------:R-:W-:Y:S02]  /*0d90*/  CS2R R24, SRZ ;  /* 0x0000000000187805 */ /* 0x000fe4000001ff00 */
[----:B------:R-:W-:Y:S02]  /*0da0*/  CS2R R26, SRZ ;  /* 0x00000000001a7805 */ /* 0x000fe4000001ff00 */
[----:B------:R-:W-:Y:S02]  /*0db0*/  CS2R R44, SRZ ;  /* 0x00000000002c7805 */ /* 0x000fe4000001ff00 */
[----:B------:R-:W-:Y:S01]  /*0dc0*/  CS2R R46, SRZ ;  /* 0x00000000002e7805 */ /* 0x000fe2000001ff00 */
[----:B------:R-:W4:Y:S08]  /*0dd0*/  LDC.64 R90, c[0x0][0x220] ;  /* 0x00008800ff5a7b82 */ /* 0x000f300000000a00 */
[----:B------:R-:W5:Y:S01]  /*0de0*/  LDC.64 R92, c[0x0][0x228] ;  /* 0x00008a00ff5c7b82 */ /* 0x000f620000000a00 */
[----:B------:R-:W-:-:S02]  /*0df0*/  CS2R R32, SRZ ;  /* 0x0000000000207805 */ /* 0x000fc4000001ff00 */
[----:B------:R-:W-:Y:S02]  /*0e00*/  CS2R R34, SRZ ;  /* 0x0000000000227805 */ /* 0x000fe4000001ff00 */
[----:B------:R-:W-:Y:S02]  /*0e10*/  CS2R R36, SRZ ;  /* 0x0000000000247805 */ /* 0x000fe4000001ff00 */
[----:B------:R-:W-:Y:S01]  /*0e20*/  CS2R R38, SRZ ;  /* 0x0000000000267805 */ /* 0x000fe2000001ff00 */
[----:B------:R-:W4:Y:S01]  /*0e30*/  LDC.64 R22, c[0x0][0x248] ;  /* 0x00009200ff167b82 */ /* 0x000f220000000a00 */
[----:B0-----:R-:W-:-:S07]  /*0e40*/  IMAD.SHL.U32 R14, R18, 0x8, RZ ;  /* 0x00000008120e7824 */ /* 0x001fce00078e00ff */
[----:B------:R-:W0:Y:S01]  /*0e50*/  LDC.64 R120, c[0x0][0x240] ;  /* 0x00009000ff787b82 */ /* 0x000e220000000a00 */
[----:B------:R-:W-:-:S04]  /*0e60*/  LOP3.LUT R16, R14, 0x38, RZ, 0xc0, !PT ;  /* 0x000000380e107812 */ /* 0x000fc800078ec0ff */
[----:B------:R-:W-:-:S03]  /*0e70*/  LOP3.LUT R71, R16, UR4, RZ, 0xfc, !PT ;  /* 0x0000000410477c12 */ /* 0x000fc6000f8efcff */
[----:B------:R-:W0:Y:S01]  /*0e80*/  LDC.64 R80, c[0x0][0x238] ;  /* 0x00008e00ff507b82 */ /* 0x000e220000000a00 */
[----:B------:R-:W-:-:S05]  /*0e90*/  LOP3.LUT R29, R71, R3, RZ, 0xfc, !PT ;  /* 0x00000003471d7212 */ /* 0x000fca00078efcff */
[----:B--2---:R-:W-:-:S05]  /*0ea0*/  IMAD.WIDE R14, R29, 0x4, R12 ;  /* 0x000000041d0e7825 */ /* 0x004fca00078e020c */
[----:B------:R4:W2:Y:S01]  /*0eb0*/  @!P1 LDG.E.EL.128 R24, desc[UR8][R14.64] ;  /* 0x000000080e189981 */ /* 0x0008a2000c2e1d00 */
[----:B------:R-:W-:-:S05]  /*0ec0*/  LOP3.LUT R57, R16, UR4, R3, 0xfe, !PT ;  /* 0x0000000410397c12 */ /* 0x000fca000f8efe03 */
[----:B------:R-:W-:-:S05]  /*0ed0*/  IMAD.WIDE R16, R57, 0x4, R12 ;  /* 0x0000000439107825 */ /* 0x000fca00078e020c */
[----:B------:R0:W2:Y:S01]  /*0ee0*/  @!P1 LDG.E.EL.128 R44, desc[UR8][R16.64+0x10] ;  /* 0x00001008102c9981 */ /* 0x0000a2000c2e1d00 */
[C---:B------:R-:W-:Y:S02]  /*0ef0*/  LOP3.LUT R12, R71.reuse, R0, RZ, 0xfc, !PT ;  /* 0x00000000470c7212 */ /* 0x040fe400078efcff */
[----:B------:R-:W-:Y:S02]  /*0f00*/  LOP3.LUT R83, R71, R2, RZ, 0xfc, !PT ;  /* 0x0000000247537212 */ /* 0x000fe400078efcff */
[----:B------:R-:W-:Y:S01]  /*0f10*/  SHF.R.U32.HI R18, RZ, 0x6, R18 ;  /* 0x00000006ff127819 */ /* 0x000fe20000011612 */
[----:B----4-:R-:W-:-:S04]  /*0f20*/  IMAD.WIDE R14, R12, 0x2, R90 ;  /* 0x000000020c0e7825 */ /* 0x010fc800078e025a */
[----:B---3-5:R-:W-:Y:S01]  /*0f30*/  IMAD.WIDE R20, R83, 0x2, R92 ;  /* 0x0000000253147825 */ /* 0x028fe200078e025c */
[----:B------:R-:W-:Y:S01]  /*0f40*/  LOP3.LUT R13, R18, 0x7, RZ, 0xc0, !PT ;  /* 0x00000007120d7812 */ /* 0x000fe200078ec0ff */
[----:B------:R-:W3:Y:S04]  /*0f50*/  @!P1 LDG.E.EF.128 R32, desc[UR8][R14.64] ;  /* 0x000000080e209981 */ /* 0x000ee8000c0e1d00 */
[----:B------:R4:W5:Y:S01]  /*0f60*/  @!P1 LDG.E.EL.128 R36, desc[UR8][R20.64] ;  /* 0x0000000814249981 */ /* 0x000962000c2e1d00 */
[----:B------:R-:W-:Y:S01]  /*0f70*/  LOP3.LUT R13, R13, UR4, RZ, 0xfc, !PT ;  /* 0x000000040d0d7c12 */ /* 0x000fe2000f8efcff */
[----:B0-----:R-:W-:-:S03]  /*0f80*/  IMAD.WIDE.U32 R40, R71, 0x2, R120 ;  /* 0x0000000247287825 */ /* 0x001fc600078e0078 */
[C---:B------:R-:W-:Y:S02]  /*0f90*/  LOP3.LUT R17, R13.reuse, 0x1, RZ, 0xfc, !PT ;  /* 0x000000010d117812 */ /* 0x040fe400078efcff */
[----:B------:R-:W-:Y:S01]  /*0fa0*/  LOP3.LUT R19, R13, 0x9, RZ, 0xfc, !PT ;  /* 0x000000090d137812 */ /* 0x000fe200078efcff */
[--C-:B-1----:R-:W-:Y:S01]  /*0fb0*/  IMAD.WIDE R56, R57, 0x4, R22.reuse ;  /* 0x0000000439387825 */ /* 0x102fe200078e0216 */
[C---:B------:R-:W-:Y:S01]  /*0fc0*/  LOP3.LUT R18, R13.reuse, 0x11, RZ, 0xfc, !PT ;  /* 0x000000110d127812 */ /* 0x040fe200078efcff */
[----:B------:R-:W3:Y:S01]  /*0fd0*/  LDG.E.EL.128 R40, desc[UR8][R40.64] ;  /* 0x0000000828287981 */ /* 0x000ee2000c2e1d00 */
[----:B----4-:R-:W-:Y:S01]  /*0fe0*/  LOP3.LUT R20, R13, 0x19, RZ, 0xfc, !PT ;  /* 0x000000190d147812 */ /* 0x010fe200078efcff */
[----:B------:R-:W-:Y:S01]  /*0ff0*/  IMAD.WIDE R22, R29, 0x4, R22 ;  /* 0x000000041d167825 */ /* 0x000fe200078e0216 */
[----:B------:R-:W-:Y:S02]  /*1000*/  LOP3.LUT R14, R13, 0x21, RZ, 0xfc, !PT ;  /* 0x000000210d0e7812 */ /* 0x000fe400078efcff */
[----:B------:R-:W-:-:S02]  /*1010*/  CS2R R28, SRZ ;  /* 0x00000000001c7805 */ /* 0x000fc4000001ff00 */
[C---:B------:R-:W-:Y:S02]  /*1020*/  LOP3.LUT R16, R13.reuse, 0x29, RZ, 0xfc, !PT ;  /* 0x000000290d107812 */ /* 0x040fe400078efcff */
[C---:B------:R-:W-:Y:S02]  /*1030*/  LOP3.LUT R15, R13.reuse, 0x31, RZ, 0xfc, !PT ;  /* 0x000000310d0f7812 */ /* 0x040fe400078efcff */
[C---:B------:R-:W-:Y:S02]  /*1040*/  LOP3.LUT R21, R13.reuse, 0x46, RZ, 0xc0, !PT ;  /* 0x000000460d157812 */ /* 0x040fe400078ec0ff */
[----:B------:R-:W-:Y:S02]  /*1050*/  LOP3.LUT R13, R13, 0x39, RZ, 0xfc, !PT ;  /* 0x000000390d0d7812 */ /* 0x000fe400078efcff */
[-C--:B------:R-:W-:Y:S02]  /*1060*/  LOP3.LUT R61, R17, R6.reuse, RZ, 0xfc, !PT ;  /* 0x00000006113d7212 */ /* 0x080fe400078efcff */
[----:B------:R-:W-:-:S02]  /*1070*/  LOP3.LUT R53, R19, R6, RZ, 0xfc, !PT ;  /* 0x0000000613357212 */ /* 0x000fc400078efcff */
[-C--:B------:R-:W-:Y:S01]  /*1080*/  LOP3.LUT R67, R18, R6.reuse, RZ, 0xfc, !PT ;  /* 0x0000000612437212 */ /* 0x080fe200078efcff */
[--C-:B------:R-:W-:Y:S01]  /*1090*/  IMAD.WIDE R60, R61, 0x2, R90.reuse ;  /* 0x000000023d3c7825 */ /* 0x100fe200078e025a */
[-C--:B------:R-:W-:Y:S02]  /*10a0*/  LOP3.LUT R65, R20, R6.reuse, RZ, 0xfc, !PT ;  /* 0x0000000614417212 */ /* 0x080fe400078efcff */
[-C--:B------:R-:W-:Y:S01]  /*10b0*/  LOP3.LUT R49, R14, R6.reuse, RZ, 0xfc, !PT ;  /* 0x000000060e317212 */ /* 0x080fe200078efcff */
[--C-:B------:R-:W-:Y:S01]  /*10c0*/  IMAD.WIDE R52, R53, 0x2, R90.reuse ;  /* 0x0000000235347825 */ /* 0x100fe200078e025a */
[-C--:B------:R-:W-:Y:S02]  /*10d0*/  LOP3.LUT R51, R16, R6.reuse, RZ, 0xfc, !PT ;  /* 0x0000000610337212 */ /* 0x080fe400078efcff */
[-C--:B------:R-:W-:Y:S01]  /*10e0*/  LOP3.LUT R69, R15, R6.reuse, RZ, 0xfc, !PT ;  /* 0x000000060f457212 */ /* 0x080fe200078efcff */
[----:B------:R-:W-:Y:S01]  /*10f0*/  IMAD.WIDE R66, R67, 0x2, R90 ;  /* 0x0000000243427825 */ /* 0x000fe200078e025a */
[----:B------:R-:W-:-:S02]  /*1100*/  LOP3.LUT R55, R13, R6, RZ, 0xfc, !PT ;  /* 0x000000060d377212 */ /* 0x000fc400078efcff */
[----:B------:R-:W-:Y:S01]  /*1110*/  LOP3.LUT R31, R21, R6, RZ, 0xfc, !PT ;  /* 0x00000006151f7212 */ /* 0x000fe200078efcff */
[----:B------:R-:W-:-:S04]  /*1120*/  IMAD.WIDE R64, R65, 0x2, R90 ;  /* 0x0000000241407825 */ /* 0x000fc800078e025a */
[----:B------:R-:W-:-:S04]  /*1130*/  IMAD.WIDE R48, R49, 0x2, R90 ;  /* 0x0000000231307825 */ /* 0x000fc800078e025a */
[----:B------:R-:W-:-:S04]  /*1140*/  IMAD.WIDE R50, R51, 0x2, R90 ;  /* 0x0000000233327825 */ /* 0x000fc800078e025a */
[----:B------:R-:W-:-:S04]  /*1150*/  IMAD.WIDE R68, R69, 0x2, R90 ;  /* 0x0000000245447825 */ /* 0x000fc800078e025a */
[----:B------:R-:W-:-:S04]  /*1160*/  IMAD.WIDE R54, R55, 0x2, R90 ;  /* 0x0000000237367825 */ /* 0x000fc800078e025a */
[----:B------:R-:W-:Y:S01]  /*1170*/  IMAD.WIDE R90, R31, 0x2, R90 ;  /* 0x000000021f5a7825 */ /* 0x000fe200078e025a */
[----:B------:R-:W-:-:S06]  /*1180*/  CS2R R30, SRZ ;  /* 0x00000000001e7805 */ /* 0x000fcc000001ff00 */
[----:B------:R0:W4:Y:S02]  /*1190*/  @!P1 LDG.E.EL.128 R28, desc[UR8][R22.64] ;  /* 0x00000008161c9981 */ /* 0x000124000c2e1d00 */
[----:B0-----:R-:W-:Y:S02]  /*11a0*/  PRMT R22, RZ, 0x7610, R22 ;  /* 0x00007610ff167816 */ /* 0x001fe40000000016 */
[-C--:B------:R-:W-:Y:S02]  /*11b0*/  LOP3.LUT R73, R18, R11.reuse, RZ, 0xfc, !PT ;  /* 0x0000000b12497212 */ /* 0x080fe400078efcff */
[----:B------:R-:W-:Y:S02]  /*11c0*/  PRMT R117, RZ, 0x7610, R117 ;  /* 0x00007610ff757816 */ /* 0x000fe40000000075 */
[----:B------:R-:W-:Y:S02]  /*11d0*/  PRMT R118, RZ, 0x7610, R118 ;  /* 0x00007610ff767816 */ /* 0x000fe40000000076 */
[----:B------:R-:W-:-:S02]  /*11e0*/  LOP3.LUT R63, R20, R11, RZ, 0xfc, !PT ;  /* 0x0000000b143f7212 */ /* 0x000fc400078efcff */
[-C--:B------:R-:W-:Y:S02]  /*11f0*/  LOP3.LUT R75, R14, R11.reuse, RZ, 0xfc, !PT ;  /* 0x0000000b0e4b7212 */ /* 0x080fe400078efcff */
[-C--:B------:R-:W-:Y:S02]  /*1200*/  LOP3.LUT R77, R16, R11.reuse, RZ, 0xfc, !PT ;  /* 0x0000000b104d7212 */ /* 0x080fe400078efcff */
[----:B------:R-:W-:Y:S02]  /*1210*/  LOP3.LUT R119, R19, R11, RZ, 0xfc, !PT ;  /* 0x0000000b13777212 */ /* 0x000fe400078efcff */
[----:B------:R-:W-:Y:S02]  /*1220*/  PRMT R23, RZ, 0x7610, R23 ;  /* 0x00007610ff177816 */ /* 0x000fe40000000017 */
[----:B------:R-:W-:Y:S01]  /*1230*/  PRMT R59, RZ, 0x7610, R59 ;  /* 0x00007610ff3b7816 */ /* 0x000fe2000000003b */
[----:B------:R-:W-:Y:S01]  /*1240*/  IMAD.WIDE R82, R83, 0x2, R80 ;  /* 0x0000000253527825 */ /* 0x000fe200078e0250 */
[----:B------:R-:W-:-:S02]  /*1250*/  IADD3 R84, P4, R6, R21, RZ ;  /* 0x0000001506547210 */ /* 0x000fc40007f9e0ff */
[----:B------:R-:W-:Y:S02]  /*1260*/  IADD3 R94, P5, R11, R21, RZ ;  /* 0x000000150b5e7210 */ /* 0x000fe40007fbe0ff */
[----:B------:R-:W-:Y:S02]  /*1270*/  LEA.HI.X.SX32 R85, R6, RZ, 0x1, P4 ;  /* 0x000000ff06557211 */ /* 0x000fe400020f0eff */
[----:B------:R-:W-:Y:S02]  /*1280*/  PRMT R95, RZ, 0x7610, R95 ;  /* 0x00007610ff5f7816 */ /* 0x000fe4000000005f */
[----:B------:R-:W-:Y:S02]  /*1290*/  PRMT R87, RZ, 0x7610, R87 ;  /* 0x00007610ff577816 */ /* 0x000fe40000000057 */
[----:B------:R-:W-:Y:S02]  /*12a0*/  PRMT R88, RZ, 0x7610, R88 ;  /* 0x00007610ff587816 */ /* 0x000fe40000000058 */
[----:B------:R-:W-:-:S02]  /*12b0*/  PRMT R96, RZ, 0x7610, R96 ;  /* 0x00007610ff607816 */ /* 0x000fc40000000060 */
[----:B------:R-:W-:Y:S02]  /*12c0*/  PRMT R86, RZ, 0x7610, R86 ;  /* 0x00007610ff567816 */ /* 0x000fe40000000056 */
[----:B------:R-:W-:Y:S02]  /*12d0*/  PRMT R97, RZ, 0x7610, R97 ;  /* 0x00007610ff617816 */ /* 0x000fe40000000061 */
[----:B--2---:R-:W-:Y:S02]  /*12e0*/  SEL R72, R24, RZ, !P1 ;  /* 0x000000ff18487207 */ /* 0x004fe40004800000 */
[----:B------:R-:W-:Y:S02]  /*12f0*/  SEL R74, R25, RZ, !P1 ;  /* 0x000000ff194a7207 */ /* 0x000fe40004800000 */
[----:B------:R-:W-:Y:S02]  /*1300*/  CS2R R24, SRZ ;  /* 0x0000000000187805 */ /* 0x000fe4000001ff00 */
[----:B------:R-:W-:-:S02]  /*1310*/  SEL R76, R26, RZ, !P1 ;  /* 0x000000ff1a4c7207 */ /* 0x000fc40004800000 */
[----:B------:R-:W-:Y:S02]  /*1320*/  SEL R78, R27, RZ, !P1 ;  /* 0x000000ff1b4e7207 */ /* 0x000fe40004800000 */
[----:B------:R-:W-:Y:S02]  /*1330*/  CS2R R26, SRZ ;  /* 0x00000000001a7805 */ /* 0x000fe4000001ff00 */
[----:B------:R-:W-:-:S04]  /*1340*/  SEL R58, R44, RZ, !P1 ;  /* 0x000000ff2c3a7207 */ /* 0x000fc80004800000 */
[----:B------:R0:W2:Y:S01]  /*1350*/  @!P1 LDG.E.EL.128 R24, desc[UR8][R56.64+0x10] ;  /* 0x0000100838189981 */ /* 0x0000a2000c2e1d00 */
[----:B------:R-:W-:Y:S02]  /*1360*/  SEL R62, R45, RZ, !P1 ;  /* 0x000000ff2d3e7207 */ /* 0x000fe40004800000 */
[----:B------:R-:W-:Y:S01]  /*1370*/  SEL R46, R46, RZ, !P1 ;  /* 0x000000ff2e2e7207 */ /* 0x000fe20004800000 */
[----:B------:R-:W-:Y:S01]  /*1380*/  BAR.SYNC.DEFER_BLOCKING 0x0 ;  /* 0x0000000000007b1d */ /* 0x000fe20000010000 */
[----:B------:R-:W-:-:S05]  /*1390*/  SEL R70, R47, RZ, !P1 ;  /* 0x000000ff2f467207 */ /* 0x000fca0004800000 */
[----:B------:R-:W-:Y:S04]  /*13a0*/  STS [R7], R72 ;  /* 0x0000004807007388 */ /* 0x000fe80000000800 */
[----:B------:R-:W-:Y:S04]  /*13b0*/  STS [R7+0x104], R74 ;  /* 0x0001044a07007388 */ /* 0x000fe80000000800 */
[----:B------:R-:W-:Y:S04]  /*13c0*/  STS [R7+0x208], R76 ;  /* 0x0002084c07007388 */ /* 0x000fe80000000800 */
[----:B------:R1:W-:Y:S04]  /*13d0*/  STS [R7+0x30c], R78 ;  /* 0x00030c4e07007388 */ /* 0x0003e80000000800 */
[----:B------:R-:W-:Y:S04]  /*13e0*/  STS [R7+0x410], R58 ;  /* 0x0004103a07007388 */ /* 0x000fe80000000800 */
[----:B------:R-:W-:Y:S01]  /*13f0*/  STS [R7+0x514], R62 ;  /* 0x0005143e07007388 */ /* 0x000fe20000000800 */
[----:B------:R-:W-:Y:S01]  /*1400*/  LOP3.LUT R45, R17, R11, RZ, 0xfc, !PT ;  /* 0x0000000b112d7212 */ /* 0x000fe200078efcff */
[----:B-1----:R-:W1:Y:S02]  /*1410*/  LDC.64 R78, c[0x0][0x258] ;  /* 0x00009600ff4e7b82 */ /* 0x002e640000000a00 */
[----:B------:R3:W-:Y:S04]  /*1420*/  STS [R7+0x618], R46 ;  /* 0x0006182e07007388 */ /* 0x0007e80000000800 */
[----:B------:R1:W-:Y:S02]  /*1430*/  STS [R7+0x71c], R70 ;  /* 0x00071c4607007388 */ /* 0x0003e40000000800 */
[----:B------:R-:W-:Y:S01]  /*1440*/  BAR.SYNC.DEFER_BLOCKING 0x0 ;  /* 0x0000000000007b1d */ /* 0x000fe20000010000 */
[----:B------:R-:W-:Y:S01]  /*1450*/  IMAD.WIDE R44, R45, 0x2, R92 ;  /* 0x000000022d2c7825 */ /* 0x000fe200078e025c */
[----:B0-----:R-:W-:-:S03]  /*1460*/  PRMT R57, RZ, 0x7610, R57 ;  /* 0x00007610ff397816 */ /* 0x001fc60000000039 */
[----:B------:R-:W-:Y:S01]  /*1470*/  IMAD.WIDE R72, R73, 0x2, R92 ;  /* 0x0000000249487825 */ /* 0x000fe200078e025c */
[----:B------:R-:W-:-:S03]  /*1480*/  PRMT R56, RZ, 0x7610, R56 ;  /* 0x00007610ff387816 */ /* 0x000fc60000000038 */
[--C-:B------:R-:W-:Y:S01]  /*1490*/  IMAD.WIDE R74, R75, 0x2, R92.reuse ;  /* 0x000000024b4a7825 */ /* 0x100fe200078e025c */
[----:B------:R0:W2:Y:S04]  /*14a0*/  @P3 LDG.E.EL.U16 R22, desc[UR8][R52.64] ;  /* 0x0000000834163981 */ /* 0x0000a8000c2e1500 */
[----:B------:R3:W2:Y:S04]  /*14b0*/  @P3 LDG.E.EL.U16 R117, desc[UR8][R44.64] ;  /* 0x000000082c753981 */ /* 0x0006a8000c2e1500 */
[----:B------:R5:W2:Y:S01]  /*14c0*/  @P3 LDG.E.EL.U16 R118, desc[UR8][R60.64] ;  /* 0x000000083c763981 */ /* 0x000aa2000c2e1500 */
[----:B0-----:R-:W0:Y:S03]  /*14d0*/  LDC.64 R52, c[0x0][0x230] ;  /* 0x00008c00ff347b82 */ /* 0x001e260000000a00 */
[----:B------:R5:W2:Y:S01]  /*14e0*/  @P3 LDG.E.EL.U16 R57, desc[UR8][R72.64] ;  /* 0x0000000848393981 */ /* 0x000aa2000c2e1500 */
[----:B---3--:R-:W-:Y:S01]  /*14f0*/  IMAD.WIDE R44, R63, 0x2, R92 ;  /* 0x000000023f2c7825 */ /* 0x008fe200078e025c */
[----:B------:R-:W-:-:S02]  /*1500*/  PRMT R63, RZ, 0x7610, R63 ;  /* 0x00007610ff3f7816 */ /* 0x000fc4000000003f */
[----:B------:R3:W2:Y:S01]  /*1510*/  @P3 LDG.E.EL.U16 R56, desc[UR8][R66.64] ;  /* 0x0000000842383981 */ /* 0x0006a2000c2e1500 */
[----:B-----5:R-:W-:Y:S01]  /*1520*/  PRMT R61, RZ, 0x7610, R61 ;  /* 0x00007610ff3d7816 */ /* 0x020fe2000000003d */
[----:B------:R-:W-:Y:S01]  /*1530*/  IMAD.WIDE R46, R119, 0x2, R92 ;  /* 0x00000002772e7825 */ /* 0x000fe200078e025c */
[----:B------:R-:W-:Y:S01]  /*1540*/  PRMT R58, RZ, 0x7610, R58 ;  /* 0x00007610ff3a7816 */ /* 0x000fe2000000003a */
[----:B------:R5:W2:Y:S02]  /*1550*/  @P3 LDG.E.EL.U16 R59, desc[UR8][R44.64] ;  /* 0x000000082c3b3981 */ /* 0x000aa4000c2e1500 */
[----:B------:R-:W-:Y:S01]  /*1560*/  IMAD.WIDE R72, R77, 0x2, R92 ;  /* 0x000000024d487825 */ /* 0x000fe200078e025c */
[----:B------:R-:W-:Y:S01]  /*1570*/  PRMT R60, RZ, 0x7610, R60 ;  /* 0x00007610ff3c7816 */ /* 0x000fe2000000003c */
[----:B------:R1:W2:Y:S01]  /*1580*/  @P3 LDG.E.EL.U16 R61, desc[UR8][R74.64] ;  /* 0x000000084a3d3981 */ /* 0x0002a2000c2e1500 */
[----:B------:R-:W-:-:S03]  /*1590*/  PRMT R62, RZ, 0x7610, R62 ;  /* 0x00007610ff3e7816 */ /* 0x000fc6000000003e */
[----:B------:R0:W2:Y:S01]  /*15a0*/  @P3 LDG.E.EL.U16 R63, desc[UR8][R72.64] ;  /* 0x00000008483f3981 */ /* 0x0000a2000c2e1500 */
[----:B---3--:R-:W-:Y:S02]  /*15b0*/  PRMT R66, RZ, 0x7610, R66 ;  /* 0x00007610ff427816 */ /* 0x008fe40000000042 */
[----:B-----5:R-:W-:Y:S02]  /*15c0*/  CS2R R44, SRZ ;  /* 0x00000000002c7805 */ /* 0x020fe4000001ff00 */
[----:B------:R-:W-:Y:S01]  /*15d0*/  PRMT R67, RZ, 0x7610, R67 ;  /* 0x00007610ff437816 */ /* 0x000fe20000000043 */
[----:B------:R3:W5:Y:S01]  /*15e0*/  @P3 LDG.E.EL.U16 R23, desc[UR8][R46.64] ;  /* 0x000000082e173981 */ /* 0x000762000c2e1500 */
[-C--:B-1----:R-:W-:Y:S01]  /*15f0*/  LOP3.LUT R75, R15, R11.reuse, RZ, 0xfc, !PT ;  /* 0x0000000b0f4b7212 */ /* 0x082fe200078efcff */
[----:B0-----:R-:W-:Y:S02]  /*1600*/  IMAD.WIDE R76, R12, 0x2, R52 ;  /* 0x000000020c4c7825 */ /* 0x001fe400078e0234 */
[----:B------:R0:W2:Y:S01]  /*1610*/  @P3 LDG.E.EL.U16 R58, desc[UR8][R64.64] ;  /* 0x00000008403a3981 */ /* 0x0000a2000c2e1500 */
[----:B------:R-:W-:-:S03]  /*1620*/  LOP3.LUT R73, R13, R11, RZ, 0xfc, !PT ;  /* 0x0000000b0d497212 */ /* 0x000fc600078efcff */
[----:B------:R1:W2:Y:S01]  /*1630*/  @P3 LDG.E.EL.U16 R60, desc[UR8][R48.64] ;  /* 0x00000008303c3981 */ /* 0x0002a2000c2e1500 */
[--C-:B------:R-:W-:Y:S01]  /*1640*/  IMAD.WIDE R74, R75, 0x2, R92.reuse ;  /* 0x000000024b4a7825 */ /* 0x100fe200078e025c */
[----:B---3--:R-:W-:Y:S02]  /*1650*/  CS2R R46, SRZ ;  /* 0x00000000002e7805 */ /* 0x008fe4000001ff00 */
[----:B------:R3:W2:Y:S01]  /*1660*/  @P3 LDG.E.EL.U16 R62, desc[UR8][R50.64] ;  /* 0x00000008323e3981 */ /* 0x0006a2000c2e1500 */
[----:B------:R-:W-:Y:S01]  /*1670*/  IMAD.WIDE R72, R73, 0x2, R92 ;  /* 0x0000000249487825 */ /* 0x000fe200078e025c */
[----:B0-----:R-:W-:Y:S02]  /*1680*/  PRMT R65, RZ, 0x7610, R65 ;  /* 0x00007610ff417816 */ /* 0x001fe40000000041 */
[----:B------:R-:W-:Y:S01]  /*1690*/  PRMT R64, RZ, 0x7610, R64 ;  /* 0x00007610ff407816 */ /* 0x000fe20000000040 */
[----:B------:R-:W-:Y:S01]  /*16a0*/  IMAD.WIDE.U32 R52, R71, 0x2, R78 ;  /* 0x0000000247347825 */ /* 0x000fe200078e004e */
[----:B-1----:R-:W-:Y:S01]  /*16b0*/  CS2R R48, SRZ ;  /* 0x0000000000307805 */ /* 0x002fe2000001ff00 */
[----:B------:R-:W2:Y:S01]  /*16c0*/  @P3 LDG.E.EL.U16 R66, desc[UR8][R54.64] ;  /* 0x0000000836423981 */ /* 0x000ea2000c2e1500 */
[----:B---3--:R-:W-:-:S03]  /*16d0*/  CS2R R50, SRZ ;  /* 0x0000000000327805 */ /* 0x008fc6000001ff00 */
[----:B------:R-:W3:Y:S04]  /*16e0*/  @P3 LDG.E.EL.U16 R65, desc[UR8][R74.64] ;  /* 0x000000084a413981 */ /* 0x000ee8000c2e1500 */
[----:B------:R0:W2:Y:S04]  /*16f0*/  @P3 LDG.E.EL.U16 R67, desc[UR8][R72.64] ;  /* 0x0000000848433981 */ /* 0x0000a8000c2e1500 */
[----:B------:R1:W2:Y:S04]  /*1700*/  @!P1 LDG.E.EF.128 R44, desc[UR8][R76.64] ;  /* 0x000000084c2c9981 */ /* 0x0002a8000c0e1d00 */
[----:B------:R0:W2:Y:S04]  /*1710*/  @!P1 LDG.E.EL.128 R48, desc[UR8][R82.64] ;  /* 0x0000000852309981 */ /* 0x0000a8000c2e1d00 */
[----:B------:R1:W2:Y:S04]  /*1720*/  @P3 LDG.E.EL.U16 R64, desc[UR8][R68.64] ;  /* 0x0000000844403981 */ /* 0x0002a8000c2e1500 */
[----:B------:R-:W-:Y:S04]  /*1730*/  LDS R71, [R9] ;  /* 0x0000000009477984 */ /* 0x000fe80000000800 */
[----:B0-----:R-:W-:Y:S04]  /*1740*/  LDS R72, [R9+0x820] ;  /* 0x0008200009487984 */ /* 0x001fe80000000800 */
[----:B------:R-:W-:Y:S04]  /*1750*/  LDS R73, [R9+0x1040] ;  /* 0x0010400009497984 */ /* 0x000fe80000000800 */
[----:B------:R-:W-:Y:S04]  /*1760*/  LDS R74, [R9+0x1860] ;  /* 0x00186000094a7984 */ /* 0x000fe80000000800 */
[----:B------:R-:W-:Y:S04]  /*1770*/  LDS R75, [R9+0x2080] ;  /* 0x00208000094b7984 */ /* 0x000fe80000000800 */
[----:B-1----:R-:W-:Y:S04]  /*1780*/  LDS R76, [R9+0x28a0] ;  /* 0x0028a000094c7984 */ /* 0x002fe80000000800 */
[----:B------:R-:W-:Y:S04]  /*1790*/  LDS R77, [R9+0x30c0] ;  /* 0x0030c000094d7984 */ /* 0x000fe80000000800 */
[----:B------:R-:W-:Y:S04]  /*17a0*/  LDS R82, [R9+0x38e0] ;  /* 0x0038e00009527984 */ /* 0x000fe80000000800 */
[----:B------:R-:W3:Y:S01]  /*17b0*/  LDG.E.EL.128 R52, desc[UR8][R52.64] ;  /* 0x0000000834347981 */ /* 0x000ee2000c2e1d00 */
[----:B------:R-:W-:Y:S01]  /*17c0*/  BAR.SYNC.DEFER_BLOCKING 0x0 ;  /* 0x0000000000007b1d */ /* 0x000fe20000010000 */
[----:B------:R-:W-:-:S02]  /*17d0*/  LOP3.LUT R68, R21, R11, RZ, 0xfc, !PT ;  /* 0x0000000b15447212 */ /* 0x000fc400078efcff */
[----:B------:R-:W-:-:S03]  /*17e0*/  PRMT R70, RZ, 0x7610, R70 ;  /* 0x00007610ff467816 */ /* 0x000fc60000000046 */
[----:B------:R-:W-:Y:S01]  /*17f0*/  STS [R8], R4 ;  /* 0x0000000408007388 */ /* 0x000fe20000000800 */
[----:B------:R-:W-:Y:S01]  /*1800*/  IMAD.WIDE R92, R68, 0x2, R92 ;  /* 0x00000002445c7825 */ /* 0x000fe200078e025c */
[----:B------:R-:W-:Y:S01]  /*1810*/  BAR.SYNC.DEFER_BLOCKING 0x0 ;  /* 0x0000000000007b1d */ /* 0x000fe20000010000 */
[C---:B------:R-:W-:Y:S02]  /*1820*/  SHF.L.U64.HI R83, R84.reuse, 0x1, R85 ;  /* 0x0000000154537819 */ /* 0x040fe40000010255 */
[----:B------:R-:W-:Y:S01]  /*1830*/  IMAD.SHL.U32 R84, R84, 0x2, RZ ;  /* 0x0000000254547824 */ /* 0x000fe200078e00ff */
[----:B------:R-:W-:-:S04]  /*1840*/  PRMT R69, RZ, 0x7610, R69 ;  /* 0x00007610ff457816 */ /* 0x000fc80000000045 */
[----:B------:R-:W-:-:S04]  /*1850*/  IADD3 R102, P4, R84, UR10, RZ ;  /* 0x0000000a54667c10 */ /* 0x000fc8000ff9e0ff */
[----:B------:R-:W-:Y:S01]  /*1860*/  IADD3.X R103, R83, UR11, RZ, P4, !PT ;  /* 0x0000000b53677c10 */ /* 0x000fe2000a7fe4ff */
[----:B------:R0:W3:Y:S01]  /*1870*/  @P0 LDG.E.EL.U16 R70, desc[UR8][R92.64] ;  /* 0x000000085c460981 */ /* 0x0000e2000c2e1500 */
[----:B------:R-:W-:-:S03]  /*1880*/  PRMT R85, RZ, 0x7610, R85 ;  /* 0x00007610ff557816 */ /* 0x000fc60000000055 */
[----:B------:R1:W3:Y:S04]  /*1890*/  @P0 LDG.E.EL.U16 R69, desc[UR8][R90.64] ;  /* 0x000000085a450981 */ /* 0x0002e8000c2e1500 */
[----:B------:R-:W3:Y:S01]  /*18a0*/  @P0 LDG.E.EL.U16 R85, desc[UR8][R102.64+0x10] ;  /* 0x0000100866550981 */ /* 0x000ee2000c2e1500 */
[----:B0-----:R-:W-:-:S03]  /*18b0*/  LEA.HI.X.SX32 R93, R11, RZ, 0x1, P5 ;  /* 0x000000ff0b5d7211 */ /* 0x001fc600028f0eff */
[----:B------:R-:W3:Y:S01]  /*18c0*/  @P0 LDG.E.EL.U16 R87, desc[UR8][R102.64+0x30] ;  /* 0x0000300866570981 */ /* 0x000ee2000c2e1500 */
[C---:B------:R-:W-:Y:S01]  /*18d0*/  SHF.L.U64.HI R93, R94.reuse, 0x1, R93 ;  /* 0x000000015e5d7819 */ /* 0x040fe2000001025d */
[----:B------:R-:W-:Y:S01]  /*18e0*/  IMAD.SHL.U32 R94, R94, 0x2, RZ ;  /* 0x000000025e5e7824 */ /* 0x000fe200078e00ff */
[----:B------:R-:W-:Y:S01]  /*18f0*/  PRMT R92, RZ, 0x7610, R92 ;  /* 0x00007610ff5c7816 */ /* 0x000fe2000000005c */
[----:B------:R-:W3:Y:S03]  /*1900*/  @P0 LDG.E.EL.U16 R88, desc[UR8][R102.64+0x40] ;  /* 0x0000400866580981 */ /* 0x000ee6000c2e1500 */
[----:B------:R-:W-:Y:S01]  /*1910*/  IADD3 R106, P4, R94, UR12, RZ ;  /* 0x0000000c5e6a7c10 */ /* 0x000fe2000ff9e0ff */
[----:B------:R-:W3:Y:S03]  /*1920*/  @P0 LDG.E.EL.U16 R86, desc[UR8][R102.64+0x20] ;  /* 0x0000200866560981 */ /* 0x000ee6000c2e1500 */
[----:B------:R-:W-:-:S05]  /*1930*/  IADD3.X R107, R93, UR13, RZ, P4, !PT ;  /* 0x0000000d5d6b7c10 */ /* 0x000fca000a7fe4ff */
[----:B------:R-:W3:Y:S04]  /*1940*/  @P0 LDG.E.EL.U16 R95, desc[UR8][R106.64+0x20] ;  /* 0x000020086a5f0981 */ /* 0x000ee8000c2e1500 */
[----:B------:R-:W3:Y:S04]  /*1950*/  @P0 LDG.E.EL.U16 R92, desc[UR8][R106.64+0x10] ;  /* 0x000010086a5c0981 */ /* 0x000ee8000c2e1500 */
[----:B------:R-:W3:Y:S04]  /*1960*/  @P0 LDG.E.EL.U16 R96, desc[UR8][R106.64+0x30] ;  /* 0x000030086a600981 */ /* 0x000ee8000c2e1500 */
[----:B------:R-:W3:Y:S01]  /*1970*/  @P0 LDG.E.EL.U16 R97, desc[UR8][R106.64+0x40] ;  /* 0x000040086a610981 */ /* 0x000ee2000c2e1500 */
[----:B------:R-:W-:-:S02]  /*1980*/  PRMT R89, RZ, 0x7610, R89 ;  /* 0x00007610ff597816 */ /* 0x000fc40000000059 */
[----:B-1----:R-:W-:Y:S02]  /*1990*/  PRMT R90, RZ, 0x7610, R90 ;  /* 0x00007610ff5a7816 */ /* 0x002fe4000000005a */
[----:B------:R-:W-:Y:S02]  /*19a0*/  PRMT R91, RZ, 0x7610, R91 ;  /* 0x00007610ff5b7816 */ /* 0x000fe4000000005b */
[----:B------:R-:W-:Y:S01]  /*19b0*/  PRMT R98, RZ, 0x7610, R98 ;  /* 0x00007610ff627816 */ /* 0x000fe20000000062 */
[----:B------:R-:W3:Y:S01]  /*19c0*/  @P0 LDG.E.EL.U16 R89, desc[UR8][R102.64+0x50] ;  /* 0x0000500866590981 */ /* 0x000ee2000c2e1500 */
[----:B------:R-:W-:Y:S02]  /*19d0*/  PRMT R99, RZ, 0x7610, R99 ;  /* 0x00007610ff637816 */ /* 0x000fe40000000063 */
[----:B------:R-:W-:Y:S01]  /*19e0*/  PRMT R100, RZ, 0x7610, R100 ;  /* 0x00007610ff647816 */ /* 0x000fe20000000064 */
[----:B------:R-:W3:Y:S04]  /*19f0*/  @P0 LDG.E.EL.U16 R90, desc[UR8][R102.64+0x60] ;  /* 0x00006008665a0981 */ /* 0x000ee8000c2e1500 */
[----:B------:R0:W3:Y:S04]  /*1a00*/  @P0 LDG.E.EL.U16 R91, desc[UR8][R102.64+0x70] ;  /* 0x00007008665b0981 */ /* 0x0000e8000c2e1500 */
[----:B------:R-:W3:Y:S04]  /*1a10*/  @P0 LDG.E.EL.U16 R98, desc[UR8][R106.64+0x50] ;  /* 0x000050086a620981 */ /* 0x000ee8000c2e1500 */
[----:B------:R-:W3:Y:S04]  /*1a20*/  @P0 LDG.E.EL.U16 R99, desc[UR8][R106.64+0x60] ;  /* 0x000060086a630981 */ /* 0x000ee8000c2e1500 */
[----:B------:R1:W3:Y:S01]  /*1a30*/  @P0 LDG.E.EL.U16 R100, desc[UR8][R106.64+0x70] ;  /* 0x000070086a640981 */ /* 0x0002e2000c2e1500 */
[----:B0-----:R-:W-:Y:S01]  /*1a40*/  PRMT R102, RZ, 0x7610, R102 ;  /* 0x00007610ff667816 */ /* 0x001fe20000000066 */
[----:B------:R-:W-:Y:S01]  /*1a50*/  IMAD.WIDE.U32 R114, R19, 0x2, R120 ;  /* 0x0000000213727825 */ /* 0x000fe200078e0078 */
[----:B------:R-:W-:-:S03]  /*1a60*/  PRMT R103, RZ, 0x7610, R103 ;  /* 0x00007610ff677816 */ /* 0x000fc60000000067 */
[----:B------:R-:W-:Y:S01]  /*1a70*/  IMAD.WIDE.U32 R108, R18, 0x2, R120 ;  /* 0x00000002126c7825 */ /* 0x000fe200078e0078 */
[----:B------:R-:W-:Y:S01]  /*1a80*/  PRMT R101, RZ, 0x7610, R101 ;  /* 0x00007610ff657816 */ /* 0x000fe20000000065 */
[----:B------:R-:W3:Y:S02]  /*1a90*/  @P3 LDG.E.EL.U16 R102, desc[UR8][R114.64] ;  /* 0x0000000872663981 */ /* 0x000ee4000c2e1500 */
[----:B------:R-:W-:Y:S02]  /*1aa0*/  IMAD.WIDE.U32 R122, R17, 0x2, R120 ;  /* 0x00000002117a7825 */ /* 0x000fe400078e0078 */
[----:B------:R0:W3:Y:S01]  /*1ab0*/  @P3 LDG.E.EL.U16 R103, desc[UR8][R108.64] ;  /* 0x000000086c673981 */ /* 0x0000e2000c2e1500 */
[----:B-1----:R-:W-:-:S03]  /*1ac0*/  PRMT R107, RZ, 0x7610, R107 ;  /* 0x00007610ff6b7816 */ /* 0x002fc6000000006b */
[----:B------:R1:W3:Y:S01]  /*1ad0*/  @P3 LDG.E.EL.U16 R101, desc[UR8][R122.64] ;  /* 0x000000087a653981 */ /* 0x0002e2000c2e1500 */
[----:B------:R-:W-:Y:S01]  /*1ae0*/  PRMT R106, RZ, 0x7610, R106 ;  /* 0x00007610ff6a7816 */ /* 0x000fe2000000006a */
[----:B------:R-:W-:Y:S01]  /*1af0*/  IMAD.WIDE.U32 R124, R16, 0x2, R120 ;  /* 0x00000002107c7825 */ /* 0x000fe200078e0078 */
[----:B------:R-:W-:Y:S02]  /*1b00*/  PRMT R104, RZ, 0x7610, R104 ;  /* 0x00007610ff687816 */ /* 0x000fe40000000068 */
[----:B------:R-:W-:Y:S01]  /*1b10*/  PRMT R105, RZ, 0x7610, R105 ;  /* 0x00007610ff697816 */ /* 0x000fe20000000069 */
[----:B------:R-:W-:Y:S01]  /*1b20*/  IMAD.WIDE.U32 R112, R20, 0x2, R120 ;  /* 0x0000000214707825 */ /* 0x000fe200078e0078 */
[----:B0-----:R-:W-:Y:S01]  /*1b30*/  PRMT R108, RZ, 0x7610, R108 ;  /* 0x00007610ff6c7816 */ /* 0x001fe2000000006c */
[----:B------:R0:W3:Y:S02]  /*1b40*/  @P3 LDG.E.EL.U16 R106, desc[UR8][R124.64] ;  /* 0x000000087c6a3981 */ /* 0x0000e4000c2e1500 */
[--C-:B-1----:R-:W-:Y:S01]  /*1b50*/  IMAD.WIDE.U32 R122, R15, 0x2, R120.reuse ;  /* 0x000000020f7a7825 */ /* 0x102fe200078e0078 */
[----:B------:R-:W-:Y:S01]  /*1b60*/  SEL R32, R32, RZ, !P1 ;  /* 0x000000ff20207207 */ /* 0x000fe20004800000 */
[----:B------:R-:W3:Y:S02]  /*1b70*/  @P3 LDG.E.EL.U16 R104, desc[UR8][R112.64] ;  /* 0x0000000870683981 */ /* 0x000ee4000c2e1500 */
[----:B------:R-:W-:-:S02]  /*1b80*/  IMAD.WIDE.U32 R110, R14, 0x2, R120 ;  /* 0x000000020e6e7825 */ /* 0x000fc400078e0078 */
[----:B------:R1:W3:Y:S02]  /*1b90*/  @P3 LDG.E.EL.U16 R107, desc[UR8][R122.64] ;  /* 0x000000087a6b3981 */ /* 0x0002e4000c2e1500 */
[----:B------:R-:W-:Y:S01]  /*1ba0*/  IMAD.WIDE.U32 R114, R13, 0x2, R120 ;  /* 0x000000020d727825 */ /* 0x000fe200078e0078 */
[----:B0-----:R-:W-:Y:S01]  /*1bb0*/  SHF.L.U32 R125, R32, 0x10, RZ ;  /* 0x00000010207d7819 */ /* 0x001fe200000006ff */
[----:B------:R0:W3:Y:S01]  /*1bc0*/  @P3 LDG.E.EL.U16 R105, desc[UR8][R110.64] ;  /* 0x000000086e693981 */ /* 0x0000e2000c2e1500 */
[----:B------:R-:W-:Y:S02]  /*1bd0*/  PRMT R109, RZ, 0x7610, R109 ;  /* 0x00007610ff6d7816 */ /* 0x000fe4000000006d */
[----:B-1----:R-:W-:Y:S01]  /*1be0*/  SEL R122, R36, RZ, !P1 ;  /* 0x000000ff247a7207 */ /* 0x002fe20004800000 */
[----:B------:R1:W3:Y:S01]  /*1bf0*/  @P3 LDG.E.EL.U16 R108, desc[UR8][R114.64] ;  /* 0x00000008726c3981 */ /* 0x0002e2000c2e1500 */
[----:B------:R-:W-:Y:S02]  /*1c00*/  PRMT R36, R32, 0x7632, R36 ;  /* 0x0000763220247816 */ /* 0x000fe40000000024 */
[----:B------:R-:W-:Y:S01]  /*1c10*/  PRMT R32, R122, 0x7632, R32 ;  /* 0x000076327a207816 */ /* 0x000fe20000000020 */
[----:B------:R-:W-:Y:S01]  /*1c20*/  IMAD.WIDE.U32 R120, R21, 0x2, R120 ;  /* 0x0000000215787825 */ /* 0x000fe200078e0078 */
[----:B0-----:R-:W-:-:S02]  /*1c30*/  PRMT R110, RZ, 0x7610, R110 ;  /* 0x00007610ff6e7816 */ /* 0x001fc4000000006e */
[----:B------:R-:W-:Y:S02]  /*1c40*/  PRMT R111, RZ, 0x7610, R111 ;  /* 0x00007610ff6f7816 */ /* 0x000fe4000000006f */
[----:B------:R-:W-:Y:S02]  /*1c50*/  PRMT R112, RZ, 0x7610, R112 ;  /* 0x00007610ff707816 */ /* 0x000fe40000000070 */
[----:B------:R-:W-:Y:S02]  /*1c60*/  PRMT R113, RZ, 0x7610, R113 ;  /* 0x00007610ff717816 */ /* 0x000fe40000000071 */
[----:B-1----:R-:W-:Y:S02]  /*1c70*/  PRMT R114, RZ, 0x7610, R114 ;  /* 0x00007610ff727816 */ /* 0x002fe40000000072 */
[----:B------:R-:W-:Y:S02]  /*1c80*/  PRMT R115, RZ, 0x7610, R115 ;  /* 0x00007610ff737816 */ /* 0x000fe40000000073 */
[----:B------:R-:W-:-:S02]  /*1c90*/  PRMT R116, RZ, 0x7610, R116 ;  /* 0x00007610ff747816 */ /* 0x000fc40000000074 */
[----:B------:R-:W-:Y:S01]  /*1ca0*/  SEL R37, R37, RZ, !P1 ;  /* 0x000000ff25257207 */ /* 0x000fe20004800000 */
[----:B------:R-:W-:Y:S01]  /*1cb0*/  IMAD.U32 R36, R36, 0x10000, RZ ;  /* 0x0001000024247824 */ /* 0x000fe200078e00ff */
[----:B------:R-:W-:Y:S01]  /*1cc0*/  SEL R33, R33, RZ, !P1 ;  /* 0x000000ff21217207 */ /* 0x000fe20004800000 */
[----:B------:R-:W-:Y:S01]  /*1cd0*/  IMAD.U32 R123, R32, 0x10000, RZ ;  /* 0x00010000207b7824 */ /* 0x000fe200078e00ff */
[----:B------:R-:W-:Y:S01]  /*1ce0*/  SEL R34, R34, RZ, !P1 ;  /* 0x000000ff22227207 */ /* 0x000fe20004800000 */
[----:B------:R-:W3:Y:S01]  /*1cf0*/  @P0 LDG.E.EL.U16 R109, desc[UR8][R120.64] ;  /* 0x00000008786d0981 */ /* 0x000ee2000c2e1500 */
[----:B------:R-:W-:Y:S01]  /*1d00*/  SEL R38, R38, RZ, !P1 ;  /* 0x000000ff26267207 */ /* 0x000fe20004800000 */
[----:B------:R-:W-:Y:S02]  /*1d10*/  FADD R123, R36, R123 ;  /* 0x0000007b247b7221 */ /* 0x000fe40000000000 */
[----:B------:R-:W3:Y:S01]  /*1d20*/  @P0 LDG.E.EL.U16 R110, desc[UR8][R120.64+0x10] ;  /* 0x00001008786e0981 */ /* 0x000ee2000c2e1500 */
[----:B------:R-:W-:-:S03]  /*1d30*/  SHF.L.U32 R32, R33, 0x10, RZ ;  /* 0x0000001021207819 */ /* 0x000fc600000006ff */
[----:B------:R-:W3:Y:S01]  /*1d40*/  @P0 LDG.E.EL.U16 R111, desc[UR8][R120.64+0x20] ;  /* 0x00002008786f0981 */ /* 0x000ee2000c2e1500 */
[----:B------:R-:W-:-:S03]  /*1d50*/  PRMT R36, R34, 0x7632, R36 ;  /* 0x0000763222247816 */ /* 0x000fc60000000024 */
[----:B------:R-:W3:Y:S04]  /*1d60*/  @P0 LDG.E.EL.U16 R112, desc[UR8][R120.64+0x30] ;  /* 0x0000300878700981 */ /* 0x000ee8000c2e1500 */
[----:B------:R-:W3:Y:S04]  /*1d70*/  @P0 LDG.E.EL.U16 R113, desc[UR8][R120.64+0x40] ;  /* 0x0000400878710981 */ /* 0x000ee8000c2e1500 */
[----:B------:R-:W3:Y:S04]  /*1d80*/  @P0 LDG.E.EL.U16 R114, desc[UR8][R120.64+0x50] ;  /* 0x0000500878720981 */ /* 0x000ee8000c2e1500 */
[----:B------:R-:W3:Y:S04]  /*1d90*/  @P0 LDG.E.EL.U16 R115, desc[UR8][R120.64+0x60] ;  /* 0x0000600878730981 */ /* 0x000ee8000c2e1500 */
[----:B------:R0:W3:Y:S01]  /*1da0*/  @P0 LDG.E.EL.U16 R116, desc[UR8][R120.64+0x70] ;  /* 0x0000700878740981 */ /* 0x0000e2000c2e1500 */
[----:B------:R-:W-:Y:S01]  /*1db0*/  IMAD.U32 R36, R36, 0x10000, RZ ;  /* 0x0001000024247824 */ /* 0x000fe200078e00ff */
[----:B------:R-:W-:Y:S01]  /*1dc0*/  SEL R35, R35, RZ, !P1 ;  /* 0x000000ff23237207 */ /* 0x000fe20004800000 */
[----:B0-----:R-:W-:Y:S01]  /*1dd0*/  IMAD.U32 R121, R37, 0x10000, RZ ;  /* 0x0001000025797824 */ /* 0x001fe200078e00ff */
[----:B------:R-:W-:-:S02]  /*1de0*/  PRMT R37, R33, 0x7632, R37 ;  /* 0x0000763221257816 */ /* 0x000fc40000000025 */
[----:B------:R-:W-:Y:S01]  /*1df0*/  PRMT R33, R38, 0x7632, R33 ;  /* 0x0000763226217816 */ /* 0x000fe20000000021 */
[----:B------:R-:W-:Y:S01]  /*1e00*/  FADD R32, R32, R121 ;  /* 0x0000007920207221 */ /* 0x000fe20000000000 */
[----:B------:R-:W-:Y:S02]  /*1e10*/  IMAD.U32 R34, R34, 0x10000, RZ ;  /* 0x0001000022227824 */ /* 0x000fe400078e00ff */
[----:B------:R-:W-:Y:S01]  /*1e20*/  SHF.L.U32 R33, R33, 0x10, RZ ;  /* 0x0000001021217819 */ /* 0x000fe200000006ff */
[----:B------:R-:W-:Y:S01]  /*1e30*/  IMAD.U32 R121, R38, 0x10000, RZ ;  /* 0x0001000026797824 */ /* 0x000fe200078e00ff */
[----:B------:R-:W-:Y:S02]  /*1e40*/  SEL R39, R39, RZ, !P1 ;  /* 0x000000ff27277207 */ /* 0x000fe40004800000 */
[----:B------:R-:W-:Y:S01]  /*1e50*/  PRMT R120, R37, 0x7632, R120 ;  /* 0x0000763225787816 */ /* 0x000fe20000000078 */
[----:B------:R-:W-:Y:S02]  /*1e60*/  IMAD.U32 R122, R122, 0x10000, RZ ;  /* 0x000100007a7a7824 */ /* 0x000fe400078e00ff */
[----:B------:R-:W-:Y:S01]  /*1e70*/  FADD R33, R36, R33 ;  /* 0x0000002124217221 */ /* 0x000fe20000000000 */
[----:B------:R-:W-:Y:S01]  /*1e80*/  FADD R34, R34, R121 ;  /* 0x0000007922227221 */ /* 0x000fe20000000000 */
[----:B------:R-:W-:Y:S01]  /*1e90*/  IMAD.U32 R36, R35, 0x10000, RZ ;  /* 0x0001000023247824 */ /* 0x000fe200078e00ff */
[----:B------:R-:W-:Y:S01]  /*1ea0*/  SHF.L.U32 R37, R37, 0x10, RZ ;  /* 0x0000001025257819 */ /* 0x000fe200000006ff */
[----:B------:R-:W-:Y:S01]  /*1eb0*/  IMAD.U32 R121, R39, 0x10000, RZ ;  /* 0x0001000027797824 */ /* 0x000fe200078e00ff */
[----:B------:R-:W-:Y:S01]  /*1ec0*/  PRMT R35, R35, 0x7632, R35 ;  /* 0x0000763223237816 */ /* 0x000fe20000000023 */
[----:B------:R-:W-:Y:S01]  /*1ed0*/  IMAD.U32 R120, R120, 0x10000, RZ ;  /* 0x0001000078787824 */ /* 0x000fe200078e00ff */
[----:B------:R-:W-:Y:S01]  /*1ee0*/  PRMT R39, R39, 0x7632, R39 ;  /* 0x0000763227277816 */ /* 0x000fe20000000027 */
[----:B------:R-:W-:Y:S01]  /*1ef0*/  FADD R125, R125, R122 ;  /* 0x0000007a7d7d7221 */ /* 0x000fe20000000000 */
[----:B------:R-:W-:Y:S01]  /*1f00*/  FADD R36, R36, R121 ;  /* 0x0000007924247221 */ /* 0x000fe20000000000 */
[----:B------:R-:W-:Y:S01]  /*1f10*/  FADD R37, R37, R120 ;  /* 0x0000007825257221 */ /* 0x000fe20000000000 */
[----:B------:R-:W-:-:S02]  /*1f20*/  IMAD.U32 R121, R35, 0x10000, RZ ;  /* 0x0001000023797824 */ /* 0x000fc400078e00ff */
[----:B------:R-:W-:Y:S01]  /*1f30*/  FMUL R35, R4, R125 ;  /* 0x0000007d04237220 */ /* 0x000fe20000400000 */
[----:B------:R-:W-:Y:S01]  /*1f40*/  IMAD.U32 R120, R39, 0x10000, RZ ;  /* 0x0001000027787824 */ /* 0x000fe200078e00ff */
[----:B------:R-:W-:Y:S01]  /*1f50*/  SHF.L.U32 R39, R41, 0x10, RZ ;  /* 0x0000001029277819 */ /* 0x000fe200000006ff */
[----:B------:R-:W-:Y:S02]  /*1f60*/  IMAD.U32 R125, R42, 0x10000, RZ ;  /* 0x000100002a7d7824 */ /* 0x000fe400078e00ff */
[C---:B------:R-:W-:Y:S01]  /*1f70*/  FMUL R34, R4.reuse, R34 ;  /* 0x0000002204227220 */ /* 0x040fe20000400000 */
[----:B------:R-:W-:Y:S01]  /*1f80*/  FMUL R32, R4, R32 ;  /* 0x0000002004207220 */ /* 0x000fe20000400000 */
[----:B------:R-:W-:Y:S01]  /*1f90*/  FADD R125, RZ, R125 ;  /* 0x0000007dff7d7221 */ /* 0x000fe20000000000 */
[----:B------:R-:W-:Y:S01]  /*1fa0*/  FADD R39, RZ, R39 ;  /* 0x00000027ff277221 */ /* 0x000fe20000000000 */
[----:B------:R-:W-:Y:S01]  /*1fb0*/  SHF.L.U32 R38, R40, 0x10, RZ ;  /* 0x0000001028267819 */ /* 0x000fe200000006ff */
[----:B------:R-:W-:Y:S01]  /*1fc0*/  FADD R121, R121, R120 ;  /* 0x0000007879797221 */ /* 0x000fe20000000000 */
[----:B------:R-:W-:Y:S01]  /*1fd0*/  FMUL R120, R34, R125 ;  /* 0x0000007d22787220 */ /* 0x000fe20000400000 */
[----:B------:R-:W-:Y:S01]  /*1fe0*/  PRMT R40, R40, 0x7632, R40 ;  /* 0x0000763228287816 */ /* 0x000fe20000000028 */
[----:B------:R-:W-:Y:S01]  /*1ff0*/  FMUL R39, R32, R39 ;  /* 0x0000002720277220 */ /* 0x000fe20000400000 */
[----:B------:R-:W-:-:S02]  /*2000*/  SHF.L.U32 R125, R43, 0x10, RZ ;  /* 0x000000102b7d7819 */ /* 0x000fc400000006ff */
[----:B------:R-:W-:Y:S01]  /*2010*/  PRMT R32, R41, 0x7632, R32 ;  /* 0x0000763229207816 */ /* 0x000fe20000000020 */
[----:B------:R-:W-:Y:S02]  /*2020*/  IMAD.U32 R40, R40, 0x10000, RZ ;  /* 0x0001000028287824 */ /* 0x000fe400078e00ff */
[----:B------:R-:W-:Y:S01]  /*2030*/  FMUL R36, R4, R36 ;  /* 0x0000002404247220 */ /* 0x000fe20000400000 */
[----:B------:R-:W-:Y:S01]  /*2040*/  FADD R125, RZ, R125 ;  /* 0x0000007dff7d7221 */ /* 0x000fe20000000000 */
[----:B------:R-:W-:Y:S02]  /*2050*/  IMAD.U32 R32, R32, 0x10000, RZ ;  /* 0x0001000020207824 */ /* 0x000fe400078e00ff */
[----:B------:R-:W-:Y:S01]  /*2060*/  FADD R41, RZ, R40 ;  /* 0x00000028ff297221 */ /* 0x000fe20000000000 */
[----:B------:R-:W-:Y:S01]  /*2070*/  FMUL R40, R36, R125 ;  /* 0x0000007d24287220 */ /* 0x000fe20000400000 */
[--C-:B------:R-:W-:Y:S01]  /*2080*/  FADD R36, RZ, R32.reuse ;  /* 0x00000020ff247221 */ /* 0x100fe20000000000 */
[----:B------:R-:W-:Y:S01]  /*2090*/  PRMT R32, R42, 0x7632, R32 ;  /* 0x000076322a207816 */ /* 0x000fe20000000020 */
[----:B------:R-:W-:-:S04]  /*20a0*/  FMUL R34, R4, R123 ;  /* 0x0000007b04227220 */ /* 0x000fc80000400000 */
[----:B------:R-:W-:Y:S02]  /*20b0*/  IMAD.U32 R32, R32, 0x10000, RZ ;  /* 0x0001000020207824 */ /* 0x000fe400078e00ff */
[----:B------:R-:W-:Y:S02]  /*20c0*/  FMUL R33, R4, R33 ;  /* 0x0000002104217220 */ /* 0x000fe40000400000 */
[----:B------:R-:W-:Y:S01]  /*20d0*/  FADD R32, RZ, R32 ;  /* 0x00000020ff207221 */ /* 0x000fe20000000000 */
[----:B------:R-:W-:-:S03]  /*20e0*/  FMUL R34, R34, R41 ;  /* 0x0000002922227220 */ /* 0x000fc60000400000 */
[----:B------:R-:W-:Y:S01]  /*20f0*/  FMUL R41, R33, R32 ;  /* 0x0000002021297220 */ /* 0x000fe20000400000 */
[----:B----4-:R-:W-:Y:S02]  /*2100*/  SEL R33, R29, RZ, !P1 ;  /* 0x000000ff1d217207 */ /* 0x010fe40004800000 */
[----:B------:R-:W-:-:S03]  /*2110*/  PRMT R43, R43, 0x7632, R43 ;  /* 0x000076322b2b7816 */ /* 0x000fc6000000002b */
[----:B------:R-:W-:Y:S02]  /*2120*/  FMUL R122, R33, R34 ;  /* 0x00000022217a7220 */ /* 0x000fe40000400000 */
[----:B------:R-:W0:Y:S01]  /*2130*/  LDS R34, [R10] ;  /* 0x000000000a227984 */ /* 0x000e220000000800 */
[----:B------:R-:W-:Y:S01]  /*2140*/  SHF.L.U32 R43, R43, 0x10, RZ ;  /* 0x000000102b2b7819 */ /* 0x000fe200000006ff */
[----:B------:R-:W-:Y:S01]  /*2150*/  BAR.SYNC.DEFER_BLOCKING 0x0 ;  /* 0x0000000000007b1d */ /* 0x000fe20000010000 */
[----:B------:R-:W-:Y:S01]  /*2160*/  FADD R38, RZ, R38 ;  /* 0x00000026ff267221 */ /* 0x000fe20000000000 */
[----:B------:R-:W-:Y:S02]  /*2170*/  SEL R32, R28, RZ, !P1 ;  /* 0x000000ff1c207207 */ /* 0x000fe40004800000 */
[----:B------:R-:W-:Y:S01]  /*2180*/  FADD R28, RZ, R43 ;  /* 0x0000002bff1c7221 */ /* 0x000fe20000000000 */
[C---:B------:R-:W-:Y:S01]  /*2190*/  FMUL R121, R4.reuse, R121 ;  /* 0x0000007904797220 */ /* 0x040fe20000400000 */
[----:B------:R-:W-:Y:S01]  /*21a0*/  FMUL R35, R35, R38 ;  /* 0x0000002623237220 */ /* 0x000fe20000400000 */
[----:B------:R-:W-:-:S02]  /*21b0*/  FMUL R37, R4, R37 ;  /* 0x0000002504257220 */ /* 0x000fc40000400000 */
[----:B------:R-:W-:Y:S01]  /*21c0*/  FMUL R29, R121, R28 ;  /* 0x0000001c791d7220 */ /* 0x000fe20000400000 */
[----:B------:R-:W-:Y:S01]  /*21d0*/  FMUL R28, R32, R35 ;  /* 0x00000023201c7220 */ /* 0x000fe20000400000 */
[----:B------:R-:W-:Y:S01]  /*21e0*/  FMUL R42, R37, R36 ;  /* 0x00000024252a7220 */ /* 0x000fe20000400000 */
[----:B------:R-:W-:Y:S02]  /*21f0*/  SEL R30, R30, RZ, !P1 ;  /* 0x000000ff1e1e7207 */ /* 0x000fe40004800000 */
[----:B------:R-:W-:Y:S02]  /*2200*/  SEL R31, R31, RZ, !P1 ;  /* 0x000000ff1f1f7207 */ /* 0x000fe40004800000 */
[----:B--2---:R-:W-:Y:S02]  /*2210*/  SEL R35, R24, RZ, !P1 ;  /* 0x000000ff18237207 */ /* 0x004fe40004800000 */
[----:B------:R-:W-:Y:S02]  /*2220*/  SEL R36, R25, RZ, !P1 ;  /* 0x000000ff19247207 */ /* 0x000fe40004800000 */
[----:B------:R-:W-:-:S02]  /*2230*/  SEL R37, R26, RZ, !P1 ;  /* 0x000000ff1a257207 */ /* 0x000fc40004800000 */
[----:B------:R-:W-:Y:S01]  /*2240*/  SEL R38, R27, RZ, !P1 ;  /* 0x000000ff1b267207 */ /* 0x000fe20004800000 */
[----:B------:R-:W-:Y:S01]  /*2250*/  FMUL R24, R30, R39 ;  /* 0x000000271e187220 */ /* 0x000fe20000400000 */
[----:B------:R-:W-:Y:S01]  /*2260*/  FMUL R42, R31, R42 ;  /* 0x0000002a1f2a7220 */ /* 0x000fe20000400000 */
[----:B------:R-:W-:Y:S01]  /*2270*/  FMUL R124, R35, R120 ;  /* 0x00000078237c7220 */ /* 0x000fe20000400000 */
[----:B------:R-:W-:Y:S01]  /*2280*/  FMUL R41, R36, R41 ;  /* 0x0000002924297220 */ /* 0x000fe20000400000 */
[----:B------:R-:W-:Y:S01]  /*2290*/  FMUL R40, R37, R40 ;  /* 0x0000002825287220 */ /* 0x000fe20000400000 */
[----:B------:R-:W-:Y:S01]  /*22a0*/  FMUL R121, R38, R29 ;  /* 0x0000001d26797220 */ /* 0x000fe20000400000 */
[----:B------:R-:W-:Y:S04]  /*22b0*/  STS [R7], R28 ;  /* 0x0000001c07007388 */ /* 0x000fe80000000800 */
[----:B------:R-:W-:Y:S04]  /*22c0*/  STS [R7+0x104], R122 ;  /* 0x0001047a07007388 */ /* 0x000fe80000000800 */
[----:B------:R1:W-:Y:S04]  /*22d0*/  STS [R7+0x208], R24 ;  /* 0x0002081807007388 */ /* 0x0003e80000000800 */
[----:B------:R-:W-:Y:S04]  /*22e0*/  STS [R7+0x30c], R42 ;  /* 0x00030c2a07007388 */ /* 0x000fe80000000800 */
[----:B------:R-:W-:Y:S01]  /*22f0*/  STS [R7+0x410], R124 ;  /* 0x0004107c07007388 */ /* 0x000fe20000000800 */
[----:B-1----:R-:W1:Y:S03]  /*2300*/  LDC.64 R24, c[0x0][0x230] ;  /* 0x00008c00ff187b82 */ /* 0x002e660000000a00 */
[----:B------:R-:W-:Y:S04]  /*2310*/  STS [R7+0x514], R41 ;  /* 0x0005142907007388 */ /* 0x000fe80000000800 */
[----:B------:R2:W-:Y:S04]  /*2320*/  STS [R7+0x618], R40 ;  /* 0x0006182807007388 */ /* 0x0005e80000000800 */
[----:B------:R4:W-:Y:S01]  /*2330*/  STS [R7+0x71c], R121 ;  /* 0x00071c7907007388 */ /* 0x0009e20000000800 */
[-C--:B------:R-:W-:Y:S01]  /*2340*/  LOP3.LUT R27, R17, R11.reuse, RZ, 0xfc, !PT ;  /* 0x0000000b111b7212 */ /* 0x080fe200078efcff */
[----:B------:R-:W-:Y:S01]  /*2350*/  IMAD.WIDE R28, R119, 0x2, R80 ;  /* 0x00000002771c7825 */ /* 0x000fe200078e0250 */
[----:B------:R-:W-:Y:S01]  /*2360*/  PRMT R39, RZ, 0x7610, R39 ;  /* 0x00007610ff277816 */ /* 0x000fe20000000027 */
[----:B------:R-:W-:Y:S01]  /*2370*/  BAR.SYNC.DEFER_BLOCKING 0x0 ;  /* 0x0000000000007b1d */ /* 0x000fe20000010000 */
[----:B------:R-:W-:-:S02]  /*2380*/  LOP3.LUT R123, R18, R11, RZ, 0xfc, !PT ;  /* 0x0000000b127b7212 */ /* 0x000fc400078efcff */
[----:B------:R-:W-:Y:S01]  /*2390*/  LOP3.LUT R125, R20, R11, RZ, 0xfc, !PT ;  /* 0x0000000b147d7212 */ /* 0x000fe200078efcff */
[----:B------:R-:W-:Y:S01]  /*23a0*/  IMAD.WIDE R26, R27, 0x2, R80 ;  /* 0x000000021b1a7825 */ /* 0x000fe200078e0250 */
[----:B------:R-:W-:Y:S02]  /*23b0*/  PRMT R120, RZ, 0x7610, R120 ;  /* 0x00007610ff787816 */ /* 0x000fe40000000078 */
[----:B------:R-:W-:Y:S01]  /*23c0*/  PRMT R43, RZ, 0x7610, R43 ;  /* 0x00007610ff2b7816 */ /* 0x000fe2000000002b */
[----:B------:R-:W-:Y:S01]  /*23d0*/  IMAD.WIDE R122, R123, 0x2, R80 ;  /* 0x000000027b7a7825 */ /* 0x000fe200078e0250 */
[----:B--2---:R-:W-:Y:S02]  /*23e0*/  PRMT R40, RZ, 0x7610, R40 ;  /* 0x00007610ff287816 */ /* 0x004fe40000000028 */
[----:B----4-:R-:W-:Y:S01]  /*23f0*/  LOP3.LUT R121, R18, R6, RZ, 0xfc, !PT ;  /* 0x0000000612797212 */ /* 0x010fe200078efcff */
[----:B------:R-:W-:Y:S01]  /*2400*/  IMAD.WIDE R124, R125, 0x2, R80 ;  /* 0x000000027d7c7825 */ /* 0x000fe200078e0250 */
[----:B------:R-:W-:-:S02]  /*2410*/  PRMT R41, RZ, 0x7610, R41 ;  /* 0x00007610ff297816 */ /* 0x000fc40000000029 */
[----:B------:R-:W-:Y:S01]  /*2420*/  PRMT R119, RZ, 0x7610, R119 ;  /* 0x00007610ff777816 */ /* 0x000fe20000000077 */
[----:B------:R2:W4:Y:S04]  /*2430*/  @P3 LDG.E.EL.U16 R39, desc[UR8][R28.64] ;  /* 0x000000081c273981 */ /* 0x000528000c2e1500 */
[----:B------:R0:W4:Y:S04]  /*2440*/  @P3 LDG.E.EL.U16 R120, desc[UR8][R26.64] ;  /* 0x000000081a783981 */ /* 0x000128000c2e1500 */
[----:B------:R5:W4:Y:S01]  /*2450*/  @P3 LDG.E.EL.U16 R43, desc[UR8][R122.64] ;  /* 0x000000087a2b3981 */ /* 0x000b22000c2e1500 */
[----:B--2---:R-:W-:-:S03]  /*2460*/  LOP3.LUT R29, R19, R6, RZ, 0xfc, !PT ;  /* 0x00000006131d7212 */ /* 0x004fc600078efcff */
[----:B------:R2:W4:Y:S01]  /*2470*/  @P3 LDG.E.EL.U16 R40, desc[UR8][R124.64] ;  /* 0x000000087c283981 */ /* 0x000522000c2e1500 */
[----:B0-----:R-:W-:Y:S01]  /*2480*/  LOP3.LUT R27, R17, R6, RZ, 0xfc, !PT ;  /* 0x00000006111b7212 */ /* 0x001fe200078efcff */
[----:B-1----:R-:W-:Y:S01]  /*2490*/  IMAD.WIDE R28, R29, 0x2, R24 ;  /* 0x000000021d1c7825 */ /* 0x002fe200078e0218 */
[----:B-----5:R-:W-:-:S03]  /*24a0*/  PRMT R123, RZ, 0x7610, R123 ;  /* 0x00007610ff7b7816 */ /* 0x020fc6000000007b */
[--C-:B------:R-:W-:Y:S01]  /*24b0*/  IMAD.WIDE R26, R27, 0x2, R24.reuse ;  /* 0x000000021b1a7825 */ /* 0x100fe200078e0218 */
[-C--:B------:R-:W-:Y:S01]  /*24c0*/  LOP3.LUT R42, R14, R6.reuse, RZ, 0xfc, !PT ;  /* 0x000000060e2a7212 */ /* 0x080fe200078efcff */
[----:B------:R0:W5:Y:S02]  /*24d0*/  @P3 LDG.E.EL.U16 R41, desc[UR8][R28.64] ;  /* 0x000000081c293981 */ /* 0x000164000c2e1500 */
[----:B--2---:R-:W-:Y:S01]  /*24e0*/  IMAD.WIDE R124, R121, 0x2, R24 ;  /* 0x00000002797c7825 */ /* 0x004fe200078e0218 */
[----:B------:R-:W-:Y:S01]  /*24f0*/  LOP3.LUT R121, R20, R6, RZ, 0xfc, !PT ;  /* 0x0000000614797212 */ /* 0x000fe200078efcff */
[----:B------:R1:W2:Y:S01]  /*2500*/  @P3 LDG.E.EL.U16 R119, desc[UR8][R26.64] ;  /* 0x000000081a773981 */ /* 0x0002a2000c2e1500 */
[----:B------:R-:W-:-:S03]  /*2510*/  PRMT R122, RZ, 0x7610, R122 ;  /* 0x00007610ff7a7816 */ /* 0x000fc6000000007a */
[----:B------:R1:W2:Y:S01]  /*2520*/  @P3 LDG.E.EL.U16 R123, desc[UR8][R124.64] ;  /* 0x000000087c7b3981 */ /* 0x0002a2000c2e1500 */
[----:B0-----:R-:W-:Y:S01]  /*2530*/  IMAD.WIDE R28, R121, 0x2, R24 ;  /* 0x00000002791c7825 */ /* 0x001fe200078e0218 */
[----:B------:R-:W-:-:S03]  /*2540*/  PRMT R121, RZ, 0x7610, R121 ;  /* 0x00007610ff797816 */ /* 0x000fc60000000079 */
[----:B-1----:R-:W-:Y:S01]  /*2550*/  IMAD.WIDE R26, R42, 0x2, R24 ;  /* 0x000000022a1a7825 */ /* 0x002fe200078e0218 */
[----:B------:R0:W2:Y:S01]  /*2560*/  @P3 LDG.E.EL.U16 R122, desc[UR8][R28.64] ;  /* 0x000000081c7a3981 */ /* 0x0000a2000c2e1500 */
[----:B------:R-:W-:-:S03]  /*2570*/  LOP3.LUT R125, R16, R6, RZ, 0xfc, !PT ;  /* 0x00000006107d7212 */ /* 0x000fc600078efcff */
[----:B------:R1:W2:Y:S01]  /*2580*/  @P3 LDG.E.EL.U16 R121, desc[UR8][R26.64] ;  /* 0x000000081a793981 */ /* 0x0002a2000c2e1500 */
[----:B------:R-:W-:Y:S02]  /*2590*/  PRMT R124, RZ, 0x7610, R124 ;  /* 0x00007610ff7c7816 */ /* 0x000fe4000000007c */
[----:B------:R-:W-:Y:S01]  /*25a0*/  SEL R23, R23, RZ, P3 ;  /* 0x000000ff17177207 */ /* 0x000fe20001800000 */
[----:B0-----:R-:W-:Y:S01]  /*25b0*/  IMAD.WIDE R28, R125, 0x2, R24 ;  /* 0x000000027d1c7825 */ /* 0x001fe200078e0218 */
[----:B------:R-:W-:Y:S02]  /*25c0*/  SEL R118, R118, RZ, P3 ;  /* 0x000000ff76767207 */ /* 0x000fe40001800000 */
[----:B------:R-:W-:Y:S02]  /*25d0*/  SEL R117, R117, RZ, P3 ;  /* 0x000000ff75757207 */ /* 0x000fe40001800000 */
[----:B-1----:R-:W-:Y:S01]  /*25e0*/  LOP3.LUT R27, R14, R11, RZ, 0xfc, !PT ;  /* 0x0000000b0e1b7212 */ /* 0x002fe200078efcff */
[----:B------:R0:W2:Y:S01]  /*25f0*/  @P3 LDG.E.EL.U16 R124, desc[UR8][R28.64] ;  /* 0x000000081c7c3981 */ /* 0x0000a2000c2e1500 */
[----:B------:R-:W-:Y:S01]  /*2600*/  SEL R22, R22, RZ, P3 ;  /* 0x000000ff16167207 */ /* 0x000fe20001800000 */
[----:B------:R-:W-:Y:S01]  /*2610*/  IMAD.U32 R118, R118, 0x10000, RZ ;  /* 0x0001000076767824 */ /* 0x000fe200078e00ff */
[----:B------:R-:W-:Y:S01]  /*2620*/  PRMT R42, RZ, 0x7610, R42 ;  /* 0x00007610ff2a7816 */ /* 0x000fe2000000002a */
[----:B------:R-:W-:Y:S01]  /*2630*/  IMAD.WIDE R26, R27, 0x2, R80 ;  /* 0x000000021b1a7825 */ /* 0x000fe200078e0250 */
[----:B------:R-:W-:-:S02]  /*2640*/  SHF.L.U32 R22, R22, 0x10, RZ ;  /* 0x0000001016167819 */ /* 0x000fc400000006ff */
[----:B------:R-:W-:Y:S01]  /*2650*/  LOP3.LUT R125, R16, R11, RZ, 0xfc, !PT ;  /* 0x0000000b107d7212 */ /* 0x000fe200078efcff */
[----:B------:R-:W-:Y:S01]  /*2660*/  IMAD.U32 R117, R117, 0x10000, RZ ;  /* 0x0001000075757824 */ /* 0x000fe200078e00ff */
[----:B------:R1:W2:Y:S01]  /*2670*/  @P3 LDG.E.EL.U16 R42, desc[UR8][R26.64] ;  /* 0x000000081a2a3981 */ /* 0x0002a2000c2e1500 */
[----:B0-----:R-:W-:Y:S01]  /*2680*/  IMAD.U32 R29, R23, 0x10000, RZ ;  /* 0x00010000171d7824 */ /* 0x001fe200078e00ff */
[----:B------:R-:W-:Y:S01]  /*2690*/  LOP3.LUT R23, R15, R6, RZ, 0xfc, !PT ;  /* 0x000000060f177212 */ /* 0x000fe200078efcff */
[----:B------:R-:W-:Y:S01]  /*26a0*/  FADD R117, R118, R117 ;  /* 0x0000007576757221 */ /* 0x000fe20000000000 */
[----:B------:R-:W-:Y:S01]  /*26b0*/  PRMT R28, RZ, 0x7610, R28 ;  /* 0x00007610ff1c7816 */ /* 0x000fe2000000001c */
[----:B------:R-:W-:Y:S01]  /*26c0*/  FADD R29, R22, R29 ;  /* 0x0000001d161d7221 */ /* 0x000fe20000000000 */
[----:B------:R-:W-:Y:S01]  /*26d0*/  PRMT R118, RZ, 0x7610, R118 ;  /* 0x00007610ff767816 */ /* 0x000fe20000000076 */
[----:B------:R-:W-:Y:S01]  /*26e0*/  IMAD.WIDE R22, R23, 0x2, R24 ;  /* 0x0000000217167825 */ /* 0x000fe200078e0218 */
[----:B------:R-:W-:-:S02]  /*26f0*/  SEL R58, R58, RZ, P3 ;  /* 0x000000ff3a3a7207 */ /* 0x000fc40001800000 */
[----:B------:R-:W-:Y:S01]  /*2700*/  SEL R59, R59, RZ, P3 ;  /* 0x000000ff3b3b7207 */ /* 0x000fe20001800000 */
[----:B-1----:R-:W-:Y:S01]  /*2710*/  IMAD.WIDE R26, R125, 0x2, R80 ;  /* 0x000000027d1a7825 */ /* 0x002fe200078e0250 */
[----:B------:R-:W-:Y:S01]  /*2720*/  SEL R56, R56, RZ, P3 ;  /* 0x000000ff38387207 */ /* 0x000fe20001800000 */
[----:B------:R0:W2:Y:S01]  /*2730*/  @P3 LDG.E.EL.U16 R28, desc[UR8][R22.64] ;  /* 0x00000008161c3981 */ /* 0x0000a2000c2e1500 */
[----:B------:R-:W-:Y:S01]  /*2740*/  SEL R57, R57, RZ, P3 ;  /* 0x000000ff39397207 */ /* 0x000fe20001800000 */
[----:B------:R-:W-:Y:S02]  /*2750*/  IMAD.U32 R58, R58, 0x10000, RZ ;  /* 0x000100003a3a7824 */ /* 0x000fe400078e00ff */
[----:B------:R-:W-:Y:S01]  /*2760*/  IMAD.U32 R59, R59, 0x10000, RZ ;  /* 0x000100003b3b7824 */ /* 0x000fe200078e00ff */
[----:B------:R-:W-:Y:S01]  /*2770*/  SHF.L.U32 R57, R57, 0x10, RZ ;  /* 0x0000001039397819 */ /* 0x000fe200000006ff */
[----:B------:R1:W2:Y:S01]  /*2780*/  @P3 LDG.E.EL.U16 R118, desc[UR8][R26.64] ;  /* 0x000000081a763981 */ /* 0x0002a2000c2e1500 */
[----:B------:R-:W-:Y:S01]  /*2790*/  IMAD.U32 R56, R56, 0x10000, RZ ;  /* 0x0001000038387824 */ /* 0x000fe200078e00ff */
[----:B0-----:R-:W-:Y:S01]  /*27a0*/  LOP3.LUT R23, R13, R11, RZ, 0xfc, !PT ;  /* 0x0000000b0d177212 */ /* 0x001fe200078efcff */
[----:B------:R-:W-:-:S02]  /*27b0*/  FADD R59, R58, R59 ;  /* 0x0000003b3a3b7221 */ /* 0x000fc40000000000 */
[----:B------:R-:W-:Y:S01]  /*27c0*/  FADD R57, R56, R57 ;  /* 0x0000003938397221 */ /* 0x000fe20000000000 */
[----:B------:R-:W-:Y:S01]  /*27d0*/  PRMT R58, RZ, 0x7610, R58 ;  /* 0x00007610ff3a7816 */ /* 0x000fe2000000003a */
[----:B------:R-:W-:Y:S01]  /*27e0*/  LDS R125, [R9+0x1860] ;  /* 0x00186000097d7984 */ /* 0x000fe20000000800 */
[----:B-1----:R-:W-:Y:S01]  /*27f0*/  LOP3.LUT R27, R15, R11, RZ, 0xfc, !PT ;  /* 0x0000000b0f1b7212 */ /* 0x002fe200078efcff */
[----:B------:R-:W-:Y:S01]  /*2800*/  IMAD.WIDE R22, R23, 0x2, R80 ;  /* 0x0000000217167825 */ /* 0x000fe200078e0250 */
[----:B------:R-:W-:-:S03]  /*2810*/  PRMT R56, RZ, 0x7610, R56 ;  /* 0x00007610ff387816 */ /* 0x000fc60000000038 */
[----:B------:R-:W-:Y:S01]  /*2820*/  IMAD.WIDE R26, R27, 0x2, R80 ;  /* 0x000000021b1a7825 */ /* 0x000fe200078e0250 */
[----:B------:R0:W2:Y:S01]  /*2830*/  @P3 LDG.E.EL.U16 R58, desc[UR8][R22.64] ;  /* 0x00000008163a3981 */ /* 0x0000a2000c2e1500 */
[----:B------:R-:W-:Y:S02]  /*2840*/  SEL R61, R61, RZ, P3 ;  /* 0x000000ff3d3d7207 */ /* 0x000fe40001800000 */
[----:B------:R-:W-:Y:S01]  /*2850*/  SEL R64, R64, RZ, P3 ;  /* 0x000000ff40407207 */ /* 0x000fe20001800000 */
[----:B------:R1:W2:Y:S01]  /*2860*/  @P3 LDG.E.EL.U16 R56, desc[UR8][R26.64] ;  /* 0x000000081a383981 */ /* 0x0002a2000c2e1500 */
[----:B---3--:R-:W-:Y:S02]  /*2870*/  SEL R69, R69, RZ, P0 ;  /* 0x000000ff45457207 */ /* 0x008fe40000000000 */
[----:B0-----:R-:W-:Y:S02]  /*2880*/  SEL R22, R65, RZ, P3 ;  /* 0x000000ff41167207 */ /* 0x001fe40001800000 */
[----:B------:R-:W-:-:S02]  /*2890*/  SEL R65, R70, RZ, P0 ;  /* 0x000000ff46417207 */ /* 0x000fc40000000000 */
[----:B-1----:R-:W-:Y:S01]  /*28a0*/  SEL R26, R63, RZ, P3 ;  /* 0x000000ff3f1a7207 */ /* 0x002fe20001800000 */
[----:B------:R-:W-:Y:S01]  /*28b0*/  IMAD.U32 R63, R61, 0x10000, RZ ;  /* 0x000100003d3f7824 */ /* 0x000fe200078e00ff */
[----:B------:R-:W-:Y:S01]  /*28c0*/  SHF.L.U32 R65, R65, 0x10, RZ ;  /* 0x0000001041417819 */ /* 0x000fe200000006ff */
[----:B------:R-:W-:Y:S01]  /*28d0*/  IMAD.U32 R23, R64, 0x10000, RZ ;  /* 0x0001000040177824 */ /* 0x000fe200078e00ff */
[----:B------:R-:W-:Y:S01]  /*28e0*/  SHF.L.U32 R61, R26, 0x10, RZ ;  /* 0x000000101a3d7819 */ /* 0x000fe200000006ff */
[----:B------:R-:W-:Y:S01]  /*28f0*/  IMAD.U32 R22, R22, 0x10000, RZ ;  /* 0x0001000016167824 */ /* 0x000fe200078e00ff */
[----:B------:R-:W-:Y:S01]  /*2900*/  SEL R85, R85, RZ, P0 ;  /* 0x000000ff55557207 */ /* 0x000fe20000000000 */
[----:B------:R-:W-:Y:S01]  /*2910*/  IMAD.U32 R26, R69, 0x10000, RZ ;  /* 0x00010000451a7824 */ /* 0x000fe200078e00ff */
[----:B------:R-:W-:Y:S02]  /*2920*/  SEL R60, R60, RZ, P3 ;  /* 0x000000ff3c3c7207 */ /* 0x000fe40001800000 */
[----:B------:R-:W-:Y:S01]  /*2930*/  SEL R95, R95, RZ, P0 ;  /* 0x000000ff5f5f7207 */ /* 0x000fe20000000000 */
[----:B------:R-:W-:Y:S01]  /*2940*/  FADD R69, R23, R22 ;  /* 0x0000001617457221 */ /* 0x000fe20000000000 */
[----:B------:R-:W-:Y:S01]  /*2950*/  SEL R92, R92, RZ, P0 ;  /* 0x000000ff5c5c7207 */ /* 0x000fe20000000000 */
[----:B------:R-:W-:Y:S01]  /*2960*/  FADD R65, R26, R65 ;  /* 0x000000411a417221 */ /* 0x000fe20000000000 */
[----:B------:R-:W-:Y:S01]  /*2970*/  SEL R22, R87, RZ, P0 ;  /* 0x000000ff57167207 */ /* 0x000fe20000000000 */
[----:B------:R-:W-:Y:S01]  /*2980*/  IMAD.U32 R26, R85, 0x10000, RZ ;  /* 0x00010000551a7824 */ /* 0x000fe200078e00ff */
[----:B------:R-:W-:Y:S01]  /*2990*/  SHF.L.U32 R60, R60, 0x10, RZ ;  /* 0x000000103c3c7819 */ /* 0x000fe200000006ff */
[----:B------:R-:W-:Y:S01]  /*29a0*/  IMAD.U32 R85, R95, 0x10000, RZ ;  /* 0x000100005f557824 */ /* 0x000fe200078e00ff */
[----:B------:R-:W-:Y:S01]  /*29b0*/  SEL R96, R96, RZ, P0 ;  /* 0x000000ff60607207 */ /* 0x000fe20000000000 */
[----:B------:R-:W-:Y:S01]  /*29c0*/  IMAD.U32 R87, R92, 0x10000, RZ ;  /* 0x000100005c577824 */ /* 0x000fe200078e00ff */
[----:B------:R-:W-:-:S02]  /*29d0*/  SEL R88, R88, RZ, P0 ;  /* 0x000000ff58587207 */ /* 0x000fc40000000000 */
[----:B------:R-:W-:Y:S01]  /*29e0*/  SEL R66, R66, RZ, P3 ;  /* 0x000000ff42427207 */ /* 0x000fe20001800000 */
[----:B------:R-:W-:Y:S01]  /*29f0*/  LDS R70, [R9+0x820] ;  /* 0x0008200009467984 */ /* 0x000fe20000000800 */
[----:B------:R-:W-:Y:S02]  /*2a00*/  SEL R67, R67, RZ, P3 ;  /* 0x000000ff43437207 */ /* 0x000fe40001800000 */
[----:B------:R-:W-:Y:S01]  /*2a10*/  SEL R86, R86, RZ, P0 ;  /* 0x000000ff56567207 */ /* 0x000fe20000000000 */
[----:B------:R-:W-:Y:S01]  /*2a20*/  LDS R64, [R9+0x30c0] ;  /* 0x0030c00009407984 */ /* 0x000fe20000000800 */
[----:B------:R-:W-:Y:S02]  /*2a30*/  LOP3.LUT R27, R13, R6, RZ, 0xfc, !PT ;  /* 0x000000060d1b7212 */ /* 0x000fe400078efcff */
[----:B------:R-:W-:Y:S01]  /*2a40*/  SEL R95, R97, RZ, P0 ;  /* 0x000000ff615f7207 */ /* 0x000fe20000000000 */
[----:B------:R-:W-:Y:S02]  /*2a50*/  IMAD.U32 R23, R22, 0x10000, RZ ;  /* 0x0001000016177824 */ /* 0x000fe400078e00ff */
[----:B------:R-:W-:Y:S01]  /*2a60*/  FADD R63, R60, R63 ;  /* 0x0000003f3c3f7221 */ /* 0x000fe20000000000 */
[----:B------:R-:W-:Y:S01]  /*2a70*/  SHF.L.U32 R22, R96, 0x10, RZ ;  /* 0x0000001060167819 */ /* 0x000fe200000006ff */
[----:B------:R-:W-:Y:S01]  /*2a80*/  FADD R87, R26, R87 ;  /* 0x000000571a577221 */ /* 0x000fe20000000000 */
[----:B------:R-:W-:Y:S01]  /*2a90*/  SHF.L.U32 R66, R66, 0x10, RZ ;  /* 0x0000001042427819 */ /* 0x000fe200000006ff */
[----:B------:R-:W-:Y:S01]  /*2aa0*/  IMAD.U32 R88, R88, 0x10000, RZ ;  /* 0x0001000058587824 */ /* 0x000fe200078e00ff */
[----:B------:R-:W-:Y:S01]  /*2ab0*/  SHF.L.U32 R86, R86, 0x10, RZ ;  /* 0x0000001056567819 */ /* 0x000fe200000006ff */
[----:B------:R-:W-:Y:S01]  /*2ac0*/  IMAD.U32 R67, R67, 0x10000, RZ ;  /* 0x0001000043437824 */ /* 0x000fe200078e00ff */
[----:B------:R-:W-:Y:S01]  /*2ad0*/  PRMT R60, RZ, 0x7610, R60 ;  /* 0x00007610ff3c7816 */ /* 0x000fe2000000003c */
[----:B------:R-:W-:Y:S01]  /*2ae0*/  IMAD.U32 R95, R95, 0x10000, RZ ;  /* 0x000100005f5f7824 */ /* 0x000fe200078e00ff */
[----:B------:R-:W-:Y:S01]  /*2af0*/  LDS R92, [R9] ;  /* 0x00000000095c7984 */ /* 0x000fe20000000800 */
[----:B------:R-:W-:-:S04]  /*2b00*/  IMAD.WIDE R26, R27, 0x2, R24 ;  /* 0x000000021b1a7825 */ /* 0x000fc800078e0218 */
[----:B------:R-:W-:Y:S01]  /*2b10*/  FADD R97, R23, R22 ;  /* 0x0000001617617221 */ /* 0x000fe20000000000 */
[----:B------:R-:W-:Y:S01]  /*2b20*/  FADD R67, R66, R67 ;  /* 0x0000004342437221 */ /* 0x000fe20000000000 */
[----:B------:R-:W-:Y:S01]  /*2b30*/  FADD R85, R86, R85 ;  /* 0x0000005556557221 */ /* 0x000fe20000000000 */
[----:B------:R-:W-:Y:S01]  /*2b40*/  FADD R95, R88, R95 ;  /* 0x0000005f585f7221 */ /* 0x000fe20000000000 */
[----:B------:R-:W-:Y:S01]  /*2b50*/  IMAD.WIDE.U32 R22, R17, 0x2, R78 ;  /* 0x0000000211167825 */ /* 0x000fe200078e004e */
[----:B------:R0:W3:Y:S04]  /*2b60*/  @P3 LDG.E.EL.U16 R60, desc[UR8][R26.64] ;  /* 0x000000081a3c3981 */ /* 0x0000e8000c2e1500 */
[----:B------:R-:W-:Y:S04]  /*2b70*/  LDS R86, [R9+0x1040] ;  /* 0x0010400009567984 */ /* 0x000fe80000000800 */
[----:B------:R-:W1:Y:S04]  /*2b80*/  LDS R66, [R9+0x2080] ;  /* 0x0020800009427984 */ /* 0x000e680000000800 */
[----:B------:R-:W-:Y:S04]  /*2b90*/  LDS R88, [R9+0x28a0] ;  /* 0x0028a00009587984 */ /* 0x000fe80000000800 */
[----:B------:R-:W1:Y:S01]  /*2ba0*/  LDS R17, [R9+0x38e0] ;  /* 0x0038e00009117984 */ /* 0x000e620000000800 */
[----:B------:R-:W-:Y:S01]  /*2bb0*/  BAR.SYNC.DEFER_BLOCKING 0x0 ;  /* 0x0000000000007b1d */ /* 0x000fe20000010000 */
[----:B------:R-:W-:-:S05]  /*2bc0*/  SEL R62, R62, RZ, P3 ;  /* 0x000000ff3e3e7207 */ /* 0x000fca0001800000 */
[----:B------:R-:W-:Y:S01]  /*2bd0*/  IMAD.U32 R62, R62, 0x10000, RZ ;  /* 0x000100003e3e7824 */ /* 0x000fe200078e00ff */
[----:B------:R-:W-:Y:S03]  /*2be0*/  STS [R8], R5 ;  /* 0x0000000508007388 */ /* 0x000fe60000000800 */
[----:B------:R-:W-:Y:S01]  /*2bf0*/  FADD R61, R62, R61 ;  /* 0x0000003d3e3d7221 */ /* 0x000fe20000000000 */
[----:B------:R-:W-:Y:S01]  /*2c00*/  PRMT R62, RZ, 0x7610, R62 ;  /* 0x00007610ff3e7816 */ /* 0x000fe2000000003e */
[----:B------:R-:W-:Y:S01]  /*2c10*/  BAR.SYNC.DEFER_BLOCKING 0x0 ;  /* 0x0000000000007b1d */ /* 0x000fe20000010000 */
[----:B0-----:R-:W-:Y:S01]  /*2c20*/  IMAD.WIDE.U32 R26, R19, 0x2, R78 ;  /* 0x00000002131a7825 */ /* 0x001fe200078e004e */
[----:B------:R-:W-:-:S03]  /*2c30*/  PRMT R96, RZ, 0x7610, R96 ;  /* 0x00007610ff607816 */ /* 0x000fc60000000060 */
[----:B------:R-:W-:Y:S01]  /*2c40*/  IMAD.WIDE.U32 R18, R18, 0x2, R78 ;  /* 0x0000000212127825 */ /* 0x000fe200078e004e */
[----:B------:R0:W2:Y:S04]  /*2c50*/  @P3 LDG.E.EL.U16 R62, desc[UR8][R22.64] ;  /* 0x00000008163e3981 */ /* 0x0000a8000c2e1500 */
[----:B------:R0:W2:Y:S02]  /*2c60*/  @P3 LDG.E.EL.U16 R96, desc[UR8][R26.64] ;  /* 0x000000081a603981 */ /* 0x0000a4000c2e1500 */
[----:B0-----:R-:W-:-:S06]  /*2c70*/  PRMT R22, RZ, 0x7610, R22 ;  /* 0x00007610ff167816 */ /* 0x001fcc0000000016 */
[----:B------:R0:W2:Y:S01]  /*2c80*/  @P3 LDG.E.EL.U16 R22, desc[UR8][R18.64] ;  /* 0x0000000812163981 */ /* 0x0000a2000c2e1500 */
[----:B------:R-:W-:-:S04]  /*2c90*/  IMAD.WIDE.U32 R26, R14, 0x2, R78 ;  /* 0x000000020e1a7825 */ /* 0x000fc800078e004e */
[----:B0-----:R-:W-:Y:S01]  /*2ca0*/  IMAD.WIDE.U32 R18, R20, 0x2, R78 ;  /* 0x0000000214127825 */ /* 0x001fe200078e004e */
[----:B------:R-:W-:Y:S02]  /*2cb0*/  PRMT R20, RZ, 0x7610, R20 ;  /* 0x00007610ff147816 */ /* 0x000fe40000000014 */
[----:B------:R-:W-:Y:S01]  /*2cc0*/  PRMT R23, RZ, 0x7610, R23 ;  /* 0x00007610ff177816 */ /* 0x000fe20000000017 */
[----:B------:R-:W-:-:S03]  /*2cd0*/  IMAD.WIDE.U32 R14, R15, 0x2, R78 ;  /* 0x000000020f0e7825 */ /* 0x000fc600078e004e */
[----:B------:R0:W2:Y:S04]  /*2ce0*/  @P3 LDG.E.EL.U16 R20, desc[UR8][R26.64] ;  /* 0x000000081a143981 */ /* 0x0000a8000c2e1500 */
[----:B------:R1:W2:Y:S01]  /*2cf0*/  @P3 LDG.E.EL.U16 R23, desc[UR8][R18.64] ;  /* 0x0000000812173981 */ /* 0x0002a2000c2e1500 */
[----:B0-----:R-:W-:Y:S01]  /*2d00*/  IMAD.WIDE.U32 R26, R16, 0x2, R78 ;  /* 0x00000002101a7825 */ /* 0x001fe200078e004e */
[----:B------:R-:W-:Y:S02]  /*2d10*/  PRMT R16, RZ, 0x7610, R16 ;  /* 0x00007610ff107816 */ /* 0x000fe40000000010 */
[----:B-1----:R-:W-:-:S04]  /*2d20*/  PRMT R18, RZ, 0x7610, R18 ;  /* 0x00007610ff127816 */ /* 0x002fc80000000012 */
[----:B------:R0:W2:Y:S01]  /*2d30*/  @P3 LDG.E.EL.U16 R16, desc[UR8][R14.64] ;  /* 0x000000080e103981 */ /* 0x0000a2000c2e1500 */
[----:B------:R-:W-:Y:S02]  /*2d40*/  PRMT R19, RZ, 0x7610, R19 ;  /* 0x00007610ff137816 */ /* 0x000fe40000000013 */
[----:B------:R-:W-:Y:S01]  /*2d50*/  SEL R89, R89, RZ, P0 ;  /* 0x000000ff59597207 */ /* 0x000fe20000000000 */
[----:B------:R1:W2:Y:S01]  /*2d60*/  @P3 LDG.E.EL.U16 R18, desc[UR8][R26.64] ;  /* 0x000000081a123981 */ /* 0x0002a2000c2e1500 */
[----:B0-----:R-:W-:Y:S01]  /*2d70*/  IMAD.WIDE.U32 R14, R13, 0x2, R78 ;  /* 0x000000020d0e7825 */ /* 0x001fe200078e004e */
[----:B------:R-:W-:Y:S02]  /*2d80*/  LOP3.LUT R13, R21, R6, RZ, 0xfc, !PT ;  /* 0x00000006150d7212 */ /* 0x000fe400078efcff */
[----:B------:R-:W-:Y:S02]  /*2d90*/  SEL R90, R90, RZ, P0 ;  /* 0x000000ff5a5a7207 */ /* 0x000fe40000000000 */
[----:B------:R-:W-:Y:S01]  /*2da0*/  SEL R91, R91, RZ, P0 ;  /* 0x000000ff5b5b7207 */ /* 0x000fe20000000000 */
[----:B------:R-:W-:Y:S01]  /*2db0*/  IMAD.WIDE R24, R13, 0x2, R24 ;  /* 0x000000020d187825 */ /* 0x000fe200078e0218 */
[----:B------:R-:W-:Y:S01]  /*2dc0*/  PRMT R13, RZ, 0x7610, R13 ;  /* 0x00007610ff0d7816 */ /* 0x000fe2000000000d */
[----:B------:R0:W2:Y:S01]  /*2dd0*/  @P3 LDG.E.EL.U16 R19, desc[UR8][R14.64] ;  /* 0x000000080e133981 */ /* 0x0000a2000c2e1500 */
[----:B-1----:R-:W-:-:S02]  /*2de0*/  SEL R27, R98, RZ, P0 ;  /* 0x000000ff621b7207 */ /* 0x002fc40000000000 */
[----:B------:R-:W-:Y:S02]  /*2df0*/  SEL R99, R99, RZ, P0 ;  /* 0x000000ff63637207 */ /* 0x000fe40000000000 */
[----:B------:R-:W-:Y:S01]  /*2e00*/  SEL R100, R100, RZ, P0 ;  /* 0x000000ff64647207 */ /* 0x000fe20000000000 */
[----:B------:R1:W2:Y:S01]  /*2e10*/  @P0 LDG.E.EL.U16 R13, desc[UR8][R24.64] ;  /* 0x00000008180d0981 */ /* 0x0002a2000c2e1500 */
[----:B------:R-:W-:Y:S01]  /*2e20*/  SHF.L.U32 R27, R27, 0x10, RZ ;  /* 0x000000101b1b7819 */ /* 0x000fe200000006ff */
[----:B------:R-:W-:Y:S01]  /*2e30*/  IMAD.U32 R90, R90, 0x10000, RZ ;  /* 0x000100005a5a7824 */ /* 0x000fe200078e00ff */
[----:B0-----:R-:W-:Y:S01]  /*2e40*/  SHF.L.U32 R14, R89, 0x10, RZ ;  /* 0x00000010590e7819 */ /* 0x001fe200000006ff */
[----:B------:R-:W-:Y:S02]  /*2e50*/  IMAD.U32 R26, R91, 0x10000, RZ ;  /* 0x000100005b1a7824 */ /* 0x000fe400078e00ff */
[----:B------:R-:W-:Y:S02]  /*2e60*/  IMAD.U32 R15, R100, 0x10000, RZ ;  /* 0x00010000640f7824 */ /* 0x000fe400078e00ff */
[----:B-1----:R-:W-:-:S02]  /*2e70*/  IMAD.U32 R25, R99, 0x10000, RZ ;  /* 0x0001000063197824 */ /* 0x002fc400078e00ff */
[----:B------:R-:W-:Y:S01]  /*2e80*/  FADD R27, R14, R27 ;  /* 0x0000001b0e1b7221 */ /* 0x000fe20000000000 */
[----:B------:R-:W-:Y:S01]  /*2e90*/  FADD R15, R26, R15 ;  /* 0x0000000f1a0f7221 */ /* 0x000fe20000000000 */
[----:B------:R-:W-:Y:S01]  /*2ea0*/  IADD3 R84, P4, R84, UR6, RZ ;  /* 0x0000000654547c10 */ /* 0x000fe2000ff9e0ff */
[----:B------:R-:W-:Y:S01]  /*2eb0*/  FADD R25, R90, R25 ;  /* 0x000000195a197221 */ /* 0x000fe20000000000 */
[-C--:B------:R-:W-:Y:S01]  /*2ec0*/  FMUL R14, R69, R34.reuse ;  /* 0x00000022450e7220 */ /* 0x080fe20000400000 */
[----:B------:R-:W-:Y:S01]  /*2ed0*/  FMUL R24, R34, R85 ;  /* 0x0000005522187220 */ /* 0x000fe20000400000 */
[----:B------:R-:W-:Y:S01]  /*2ee0*/  SEL R99, R102, RZ, P3 ;  /* 0x000000ff66637207 */ /* 0x000fe20001800000 */
[-C--:B------:R-:W-:Y:S01]  /*2ef0*/  FMUL R117, R117, R34.reuse ;  /* 0x0000002275757220 */ /* 0x080fe20000400000 */
[----:B------:R-:W-:Y:S01]  /*2f00*/  SEL R100, R103, RZ, P3 ;  /* 0x000000ff67647207 */ /* 0x000fe20001800000 */
[-C--:B------:R-:W-:Y:S01]  /*2f10*/  FMUL R29, R29, R34.reuse ;  /* 0x000000221d1d7220 */ /* 0x080fe20000400000 */
[-C--:B------:R-:W-:Y:S01]  /*2f20*/  FMUL R57, R57, R34.reuse ;  /* 0x0000002239397220 */ /* 0x080fe20000400000 */
[-C--:B------:R-:W-:Y:S01]  /*2f30*/  FMUL R59, R59, R34.reuse ;  /* 0x000000223b3b7220 */ /* 0x080fe20000400000 */
[-C--:B------:R-:W-:Y:S01]  /*2f40*/  FMUL R63, R63, R34.reuse ;  /* 0x000000223f3f7220 */ /* 0x080fe20000400000 */
[-C--:B------:R-:W-:Y:S01]  /*2f50*/  FMUL R61, R61, R34.reuse ;  /* 0x000000223d3d7220 */ /* 0x080fe20000400000 */
[----:B------:R-:W-:Y:S01]  /*2f60*/  FMUL R67, R67, R34 ;  /* 0x0000002243437220 */ /* 0x000fe20000400000 */
[C---:B------:R-:W-:Y:S01]  /*2f70*/  FMUL R65, R34.reuse, R65 ;  /* 0x0000004122417220 */ /* 0x040fe20000400000 */
[C---:B------:R-:W-:Y:S01]  /*2f80*/  FMUL R87, R34.reuse, R87 ;  /* 0x0000005722577220 */ /* 0x040fe20000400000 */
[C---:B------:R-:W-:Y:S01]  /*2f90*/  FMUL R97, R34.reuse, R97 ;  /* 0x0000006122617220 */ /* 0x040fe20000400000 */
[C---:B------:R-:W-:Y:S01]  /*2fa0*/  FMUL R95, R34.reuse, R95 ;  /* 0x0000005f225f7220 */ /* 0x040fe20000400000 */
[C---:B------:R-:W-:Y:S01]  /*2fb0*/  FMUL R27, R34.reuse, R27 ;  /* 0x0000001b221b7220 */ /* 0x040fe20000400000 */
[C---:B------:R-:W-:Y:S01]  /*2fc0*/  FMUL R25, R34.reuse, R25 ;  /* 0x0000001922197220 */ /* 0x040fe20000400000 */
[----:B------:R-:W-:Y:S01]  /*2fd0*/  FMUL R15, R34, R15 ;  /* 0x0000000f220f7220 */ /* 0x000fe20000400000 */
[----:B------:R-:W-:Y:S01]  /*2fe0*/  IADD3.X R85, R83, UR7, RZ, P4, !PT ;  /* 0x0000000753557c10 */ /* 0x000fe2000a7fe4ff */
[----:B------:R-:W-:Y:S01]  /*2ff0*/  IMAD.WIDE R68, R68, 0x2, R80 ;  /* 0x0000000244447825 */ /* 0x000fe200078e0250 */
[----:B------:R-:W-:-:S02]  /*3000*/  PRMT R26, RZ, 0x7610, R26 ;  /* 0x00007610ff1a7816 */ /* 0x000fc4000000001a */
[----:B------:R-:W-:Y:S02]  /*3010*/  PRMT R98, RZ, 0x7610, R98 ;  /* 0x00007610ff627816 */ /* 0x000fe40000000062 */
[----:B------:R-:W-:Y:S02]  /*3020*/  PRMT R34, RZ, 0x7610, R34 ;  /* 0x00007610ff227816 */ /* 0x000fe40000000022 */
[----:B------:R-:W-:Y:S02]  /*3030*/  PRMT R83, RZ, 0x7610, R83 ;  /* 0x00007610ff537816 */ /* 0x000fe40000000053 */
[----:B------:R-:W-:Y:S02]  /*3040*/  PRMT R91, RZ, 0x7610, R91 ;  /* 0x00007610ff5b7816 */ /* 0x000fe4000000005b */
[----:B------:R-:W-:Y:S02]  /*3050*/  PRMT R90, RZ, 0x7610, R90 ;  /* 0x00007610ff5a7816 */ /* 0x000fe4000000005a */
[----:B------:R-:W-:Y:S01]  /*3060*/  PRMT R89, RZ, 0x7610, R89 ;  /* 0x00007610ff597816 */ /* 0x000fe20000000059 */
[----:B------:R-:W-:Y:S01]  /*3070*/  IMAD.U32 R99, R99, 0x10000, RZ ;  /* 0x0001000063637824 */ /* 0x000fe200078e00ff */
[----:B------:R-:W-:Y:S01]  /*3080*/  PRMT R80, RZ, 0x7610, R80 ;  /* 0x00007610ff507816 */ /* 0x000fe20000000050 */
[----:B------:R-:W-:Y:S01]  /*3090*/  IMAD.U32 R100, R100, 0x10000, RZ ;  /* 0x0001000064647824 */ /* 0x000fe200078e00ff */
[----:B------:R-:W-:Y:S01]  /*30a0*/  SEL R81, R101, RZ, P3 ;  /* 0x000000ff65517207 */ /* 0x000fe20001800000 */
[----:B------:R-:W3:Y:S02]  /*30b0*/  @P0 LDG.E.EL.U16 R26, desc[UR8][R84.64+0x10] ;  /* 0x00001008541a0981 */ /* 0x000ee4000c2e1500 */
[----:B------:R-:W-:Y:S01]  /*30c0*/  FADD R100, RZ, R100 ;  /* 0x00000064ff647221 */ /* 0x000fe20000000000 */
[----:B------:R-:W-:Y:S01]  /*30d0*/  SHF.L.U32 R81, R81, 0x10, RZ ;  /* 0x0000001051517819 */ /* 0x000fe200000006ff */
[----:B------:R-:W3:Y:S04]  /*30e0*/  @P0 LDG.E.EL.U16 R98, desc[UR8][R84.64+0x20] ;  /* 0x0000200854620981 */ /* 0x000ee8000c2e1500 */
[----:B------:R-:W3:Y:S04]  /*30f0*/  @P0 LDG.E.EL.U16 R34, desc[UR8][R84.64+0x30] ;  /* 0x0000300854220981 */ /* 0x000ee8000c2e1500 */
[----:B------:R-:W3:Y:S04]  /*3100*/  @P0 LDG.E.EL.U16 R83, desc[UR8][R84.64+0x40] ;  /* 0x0000400854530981 */ /* 0x000ee8000c2e1500 */
[----:B------:R-:W3:Y:S04]  /*3110*/  @P0 LDG.E.EL.U16 R91, desc[UR8][R84.64+0x50] ;  /* 0x00005008545b0981 */ /* 0x000ee8000c2e1500 */
[----:B------:R-:W3:Y:S04]  /*3120*/  @P0 LDG.E.EL.U16 R90, desc[UR8][R84.64+0x60] ;  /* 0x00006008545a0981 */ /* 0x000ee8000c2e1500 */
[----:B------:R0:W3:Y:S04]  /*3130*/  @P0 LDG.E.EL.U16 R89, desc[UR8][R84.64+0x70] ;  /* 0x0000700854590981 */ /* 0x0000e8000c2e1500 */
[----:B------:R1:W3:Y:S01]  /*3140*/  @P0 LDG.E.EL.U16 R80, desc[UR8][R68.64] ;  /* 0x0000000844500981 */ /* 0x0002e2000c2e1500 */
[----:B------:R-:W-:Y:S01]  /*3150*/  FADD R102, RZ, R81 ;  /* 0x00000051ff667221 */ /* 0x000fe20000000000 */
[----:B------:R-:W-:Y:S01]  /*3160*/  FFMA R100, -R57, R100, RZ ;  /* 0x0000006439647223 */ /* 0x000fe200000001ff */
[----:B0-----:R-:W-:Y:S01]  /*3170*/  FADD R84, RZ, R99 ;  /* 0x00000063ff547221 */ /* 0x001fe20000000000 */
[----:B-1----:R-:W-:-:S03]  /*3180*/  IADD3 R68, P4, R94, UR14, RZ ;  /* 0x0000000e5e447c10 */ /* 0x002fc6000ff9e0ff */
[----:B------:R-:W-:Y:S01]  /*3190*/  FFMA R29, -R29, R84, RZ ;  /* 0x000000541d1d7223 */ /* 0x000fe200000001ff */
[----:B------:R-:W-:Y:S02]  /*31a0*/  PRMT R99, RZ, 0x7610, R99 ;  /* 0x00007610ff637816 */ /* 0x000fe40000000063 */
[----:B------:R-:W-:Y:S02]  /*31b0*/  IADD3.X R69, R93, UR15, RZ, P4, !PT ;  /* 0x0000000f5d457c10 */ /* 0x000fe4000a7fe4ff */
[----:B------:R-:W-:Y:S02]  /*31c0*/  PRMT R57, RZ, 0x7610, R57 ;  /* 0x00007610ff397816 */ /* 0x000fe40000000039 */
[----:B------:R-:W-:Y:S01]  /*31d0*/  PRMT R94, RZ, 0x7610, R94 ;  /* 0x00007610ff5e7816 */ /* 0x000fe2000000005e */
[----:B------:R-:W3:Y:S01]  /*31e0*/  @P0 LDG.E.EL.U16 R99, desc[UR8][R68.64+0x10] ;  /* 0x0000100844630981 */ /* 0x000ee2000c2e1500 */
[----:B------:R-:W-:Y:S02]  /*31f0*/  PRMT R93, RZ, 0x7610, R93 ;  /* 0x00007610ff5d7816 */ /* 0x000fe4000000005d */
[----:B------:R-:W-:Y:S01]  /*3200*/  PRMT R81, RZ, 0x7610, R81 ;  /* 0x00007610ff517816 */ /* 0x000fe20000000051 */
[----:B------:R-:W3:Y:S01]  /*3210*/  @P0 LDG.E.EL.U16 R57, desc[UR8][R68.64+0x20] ;  /* 0x0000200844390981 */ /* 0x000ee2000c2e1500 */
[----:B------:R-:W-:-:S02]  /*3220*/  PRMT R85, RZ, 0x7610, R85 ;  /* 0x00007610ff557816 */ /* 0x000fc40000000055 */
[----:B------:R-:W-:Y:S01]  /*3230*/  PRMT R84, RZ, 0x7610, R84 ;  /* 0x00007610ff547816 */ /* 0x000fe20000000054 */
[----:B------:R-:W3:Y:S01]  /*3240*/  @P0 LDG.E.EL.U16 R94, desc[UR8][R68.64+0x30] ;  /* 0x00003008445e0981 */ /* 0x000ee2000c2e1500 */
[----:B------:R-:W-:Y:S02]  /*3250*/  SEL R44, R44, RZ, !P1 ;  /* 0x000000ff2c2c7207 */ /* 0x000fe40004800000 */
[----:B------:R-:W-:Y:S01]  /*3260*/  SEL R45, R45, RZ, !P1 ;  /* 0x000000ff2d2d7207 */ /* 0x000fe20004800000 */
[----:B------:R-:W3:Y:S01]  /*3270*/  @P0 LDG.E.EL.U16 R93, desc[UR8][R68.64+0x40] ;  /* 0x00004008445d0981 */ /* 0x000ee2000c2e1500 */
[----:B------:R-:W-:Y:S01]  /*3280*/  SEL R101, R48, RZ, !P1 ;  /* 0x000000ff30657207 */ /* 0x000fe20004800000 */
[----:B------:R-:W-:Y:S02]  /*3290*/  FFMA R117, -R117, R102, RZ ;  /* 0x0000006675757223 */ /* 0x000fe400000001ff */
[----:B------:R-:W3:Y:S01]  /*32a0*/  @P0 LDG.E.EL.U16 R81, desc[UR8][R68.64+0x50] ;  /* 0x0000500844510981 */ /* 0x000ee2000c2e1500 */
[----:B------:R-:W-:-:S03]  /*32b0*/  PRMT R48, R44, 0x7632, R48 ;  /* 0x000076322c307816 */ /* 0x000fc60000000030 */
[----:B------:R-:W3:Y:S01]  /*32c0*/  @P0 LDG.E.EL.U16 R85, desc[UR8][R68.64+0x60] ;  /* 0x0000600844550981 */ /* 0x000ee2000c2e1500 */
[----:B------:R-:W-:-:S03]  /*32d0*/  SHF.L.U32 R102, R44, 0x10, RZ ;  /* 0x000000102c667819 */ /* 0x000fc600000006ff */
[----:B------:R0:W3:Y:S01]  /*32e0*/  @P0 LDG.E.EL.U16 R84, desc[UR8][R68.64+0x70] ;  /* 0x0000700844540981 */ /* 0x0000e2000c2e1500 */
[C---:B------:R-:W-:Y:S01]  /*32f0*/  PRMT R44, R101.reuse, 0x7632, R44 ;  /* 0x00007632652c7816 */ /* 0x040fe2000000002c */
[----:B------:R-:W-:Y:S01]  /*3300*/  IMAD.U32 R101, R101, 0x10000, RZ ;  /* 0x0001000065657824 */ /* 0x000fe200078e00ff */
[----:B0-----:R-:W-:Y:S01]  /*3310*/  SEL R68, R49, RZ, !P1 ;  /* 0x000000ff31447207 */ /* 0x001fe20004800000 */
[C---:B------:R-:W-:Y:S01]  /*3320*/  IMAD.U32 R69, R45.reuse, 0x10000, RZ ;  /* 0x000100002d457824 */ /* 0x040fe200078e00ff */
[----:B------:R-:W-:Y:S02]  /*3330*/  PRMT R49, R45, 0x7632, R49 ;  /* 0x000076322d317816 */ /* 0x000fe40000000031 */
[C---:B------:R-:W-:Y:S01]  /*3340*/  PRMT R45, R68.reuse, 0x7632, R45 ;  /* 0x00007632442d7816 */ /* 0x040fe2000000002d */
[----:B------:R-:W-:Y:S01]  /*3350*/  IMAD.U32 R68, R68, 0x10000, RZ ;  /* 0x0001000044447824 */ /* 0x000fe200078e00ff */
[----:B------:R-:W-:Y:S01]  /*3360*/  SHF.L.U32 R103, R44, 0x10, RZ ;  /* 0x000000102c677819 */ /* 0x000fe200000006ff */
[----:B------:R-:W-:Y:S01]  /*3370*/  FADD R44, R102, R101 ;  /* 0x00000065662c7221 */ /* 0x000fe20000000000 */
[----:B------:R-:W-:Y:S01]  /*3380*/  SHF.L.U32 R49, R49, 0x10, RZ ;  /* 0x0000001031317819 */ /* 0x000fe200000006ff */
[----:B------:R-:W-:Y:S01]  /*3390*/  IMAD.U32 R102, R45, 0x10000, RZ ;  /* 0x000100002d667824 */ /* 0x000fe200078e00ff */
[----:B------:R-:W-:Y:S01]  /*33a0*/  SEL R46, R46, RZ, !P1 ;  /* 0x000000ff2e2e7207 */ /* 0x000fe20004800000 */
[----:B------:R-:W-:Y:S01]  /*33b0*/  FADD R45, R69, R68 ;  /* 0x00000044452d7221 */ /* 0x000fe20000000000 */
[----:B------:R-:W-:Y:S01]  /*33c0*/  SEL R50, R50, RZ, !P1 ;  /* 0x000000ff32327207 */ /* 0x000fe20004800000 */
[----:B------:R-:W-:Y:S01]  /*33d0*/  FADD R68, R49, R102 ;  /* 0x0000006631447221 */ /* 0x000fe20000000000 */
[C---:B------:R-:W-:Y:S01]  /*33e0*/  PRMT R49, R46.reuse, 0x7632, R49 ;  /* 0x000076322e317816 */ /* 0x040fe20000000031 */
[----:B------:R-:W-:Y:S01]  /*33f0*/  IMAD.U32 R69, R46, 0x10000, RZ ;  /* 0x000100002e457824 */ /* 0x000fe200078e00ff */
[----:B------:R-:W-:-:S02]  /*3400*/  PRMT R46, R50, 0x7632, R46 ;  /* 0x00007632322e7816 */ /* 0x000fc4000000002e */
[----:B------:R-:W-:Y:S01]  /*3410*/  SHF.L.U32 R50, R50, 0x10, RZ ;  /* 0x0000001032327819 */ /* 0x000fe200000006ff */
[----:B------:R-:W-:Y:S01]  /*3420*/  IMAD.U32 R49, R49, 0x10000, RZ ;  /* 0x0001000031317824 */ /* 0x000fe200078e00ff */
[----:B------:R-:W-:Y:S01]  /*3430*/  SEL R47, R47, RZ, !P1 ;  /* 0x000000ff2f2f7207 */ /* 0x000fe20004800000 */
[----:B------:R-:W-:Y:S01]  /*3440*/  IMAD.U32 R102, R46, 0x10000, RZ ;  /* 0x000100002e667824 */ /* 0x000fe200078e00ff */
[----:B------:R-:W-:Y:S01]  /*3450*/  SEL R51, R51, RZ, !P1 ;  /* 0x000000ff33337207 */ /* 0x000fe20004800000 */
[----:B------:R-:W-:Y:S01]  /*3460*/  FADD R46, R69, R50 ;  /* 0x00000032452e7221 */ /* 0x000fe20000000000 */
[----:B------:R-:W-:Y:S01]  /*3470*/  SHF.L.U32 R69, R47, 0x10, RZ ;  /* 0x000000102f457819 */ /* 0x000fe200000006ff */
[----:B------:R-:W-:Y:S01]  /*3480*/  FADD R50, R49, R102 ;  /* 0x0000006631327221 */ /* 0x000fe20000000000 */
[----:B------:R-:W-:Y:S02]  /*3490*/  PRMT R49, R47, 0x7632, R49 ;  /* 0x000076322f317816 */ /* 0x000fe40000000031 */
[C---:B------:R-:W-:Y:S01]  /*34a0*/  PRMT R47, R51.reuse, 0x7632, R47 ;  /* 0x00007632332f7816 */ /* 0x040fe2000000002f */
[----:B------:R-:W-:-:S02]  /*34b0*/  IMAD.U32 R102, R51, 0x10000, RZ ;  /* 0x0001000033667824 */ /* 0x000fc400078e00ff */
[----:B------:R-:W-:Y:S01]  /*34c0*/  IMAD.U32 R49, R49, 0x10000, RZ ;  /* 0x0001000031317824 */ /* 0x000fe200078e00ff */
[----:B------:R-:W-:Y:S01]  /*34d0*/  SHF.L.U32 R51, R47, 0x10, RZ ;  /* 0x000000102f337819 */ /* 0x000fe200000006ff */
[----:B------:R-:W-:-:S04]  /*34e0*/  FADD R47, R69, R102 ;  /* 0x00000066452f7221 */ /* 0x000fc80000000000 */
[----:B------:R-:W-:Y:S01]  /*34f0*/  FADD R102, R49, R51 ;  /* 0x0000003331667221 */ /* 0x000fe20000000000 */
[----:B------:R-:W-:Y:S02]  /*3500*/  IMAD.U32 R49, R52, 0x10000, RZ ;  /* 0x0001000034317824 */ /* 0x000fe400078e00ff */
[----:B------:R-:W-:Y:S01]  /*3510*/  FMUL R44, R5, R44 ;  /* 0x0000002c052c7220 */ /* 0x000fe20000400000 */
[----:B------:R-:W-:-:S04]  /*3520*/  IMAD.WIDE.U32 R78, R21, 0x2, R78 ;  /* 0x00000002154e7825 */ /* 0x000fc800078e004e */
[----:B------:R-:W-:Y:S01]  /*3530*/  FADD R49, RZ, R49 ;  /* 0x00000031ff317221 */ /* 0x000fe20000000000 */
[----:B------:R-:W-:-:S03]  /*3540*/  FMUL R21, R5, R45 ;  /* 0x0000002d05157220 */ /* 0x000fc60000400000 */
[----:B------:R-:W-:Y:S01]  /*3550*/  FMUL R45, R44, R49 ;  /* 0x000000312c2d7220 */ /* 0x000fe20000400000 */
[----:B------:R-:W-:Y:S01]  /*3560*/  SHF.L.U32 R49, R54, 0x10, RZ ;  /* 0x0000001036317819 */ /* 0x000fe200000006ff */
[----:B------:R-:W-:Y:S01]  /*3570*/  FMUL R44, R5, R46 ;  /* 0x0000002e052c7220 */ /* 0x000fe20000400000 */
[----:B------:R-:W-:-:S03]  /*3580*/  PRMT R52, R52, 0x7632, R52 ;  /* 0x0000763234347816 */ /* 0x000fc60000000034 */
[----:B------:R-:W-:Y:S01]  /*3590*/  FADD R49, RZ, R49 ;  /* 0x00000031ff317221 */ /* 0x000fe20000000000 */
[----:B------:R-:W-:-:S03]  /*35a0*/  IMAD.U32 R48, R48, 0x10000, RZ ;  /* 0x0001000030307824 */ /* 0x000fc600078e00ff */
[----:B------:R-:W-:Y:S01]  /*35b0*/  FMUL R44, R44, R49 ;  /* 0x000000312c2c7220 */ /* 0x000fe20000400000 */
[----:B------:R-:W-:Y:S02]  /*35c0*/  IMAD.U32 R49, R52, 0x10000, RZ ;  /* 0x0001000034317824 */ /* 0x000fe400078e00ff */
[----:B------:R-:W-:Y:S02]  /*35d0*/  IMAD.U32 R52, R55, 0x10000, RZ ;  /* 0x0001000037347824 */ /* 0x000fe400078e00ff */
[----:B------:R-:W-:Y:S01]  /*35e0*/  FADD R48, R48, R103 ;  /* 0x0000006730307221 */ /* 0x000fe20000000000 */
[----:B------:R-:W-:Y:S02]  /*35f0*/  IMAD.U32 R51, R53, 0x10000, RZ ;  /* 0x0001000035337824 */ /* 0x000fe400078e00ff */
[----:B------:R-:W-:Y:S01]  /*3600*/  FMUL R47, R5, R47 ;  /* 0x0000002f052f7220 */ /* 0x000fe20000400000 */
[----:B------:R-:W-:Y:S01]  /*3610*/  FADD R52, RZ, R52 ;  /* 0x00000034ff347221 */ /* 0x000fe20000000000 */
[----:B------:R-:W-:Y:S01]  /*3620*/  PRMT R53, R53, 0x7632, R53 ;  /* 0x0000763235357816 */ /* 0x000fe20000000035 */
[----:B------:R-:W-:-:S02]  /*3630*/  FMUL R46, R5, R48 ;  /* 0x00000030052e7220 */ /* 0x000fc40000400000 */
[----:B------:R-:W-:Y:S01]  /*3640*/  FMUL R48, R47, R52 ;  /* 0x000000342f307220 */ /* 0x000fe20000400000 */
[----:B------:R-:W-:Y:S01]  /*3650*/  SHF.L.U32 R47, R53, 0x10, RZ ;  /* 0x00000010352f7819 */ /* 0x000fe200000006ff */
[----:B------:R-:W-:-:S04]  /*3660*/  FMUL R68, R5, R68 ;  /* 0x0000004405447220 */ /* 0x000fc80000400000 */
[----:B------:R-:W-:Y:S01]  /*3670*/  FADD R47, RZ, R47 ;  /* 0x0000002fff2f7221 */ /* 0x000fe20000000000 */
[----:B------:R-:W-:Y:S01]  /*3680*/  FMUL R32, R32, R45 ;  /* 0x0000002d20207220 */ /* 0x000fe20000400000 */
[----:B------:R-:W-:Y:S02]  /*3690*/  PRMT R45, RZ, 0x7610, R45 ;  /* 0x00007610ff2d7816 */ /* 0x000fe4000000002d */
[----:B------:R-:W-:Y:S01]  /*36a0*/  FMUL R68, R68, R47 ;  /* 0x0000002f44447220 */ /* 0x000fe20000400000 */
[----:B------:R-:W-:Y:S01]  /*36b0*/  PRMT R47, RZ, 0x7610, R47 ;  /* 0x00007610ff2f7816 */ /* 0x000fe2000000002f */
[----:B------:R-:W-:Y:S02]  /*36c0*/  FADD R49, RZ, R49 ;  /* 0x00000031ff317221 */ /* 0x000fe40000000000 */
[----:B------:R-:W3:Y:S02]  /*36d0*/  @P0 LDG.E.EL.U16 R45, desc[UR8][R78.64] ;  /* 0x000000084e2d0981 */ /* 0x000ee4000c2e1500 */
[----:B------:R-:W-:-:S02]  /*36e0*/  FMUL R46, R46, R49 ;  /* 0x000000312e2e7220 */ /* 0x000fc40000400000 */
[----:B------:R-:W3:Y:S01]  /*36f0*/  @P0 LDG.E.EL.U16 R47, desc[UR8][R78.64+0x10] ;  /* 0x000010084e2f0981 */ /* 0x000ee2000c2e1500 */
[----:B------:R-:W-:-:S06]  /*3700*/  PRMT R49, RZ, 0x7610, R49 ;  /* 0x00007610ff317816 */ /* 0x000fcc0000000031 */
[----:B------:R-:W3:Y:S01]  /*3710*/  @P0 LDG.E.EL.U16 R49, desc[UR8][R78.64+0x20] ;  /* 0x000020084e310981 */ /* 0x000ee2000c2e1500 */
[----:B------:R-:W-:Y:S02]  /*3720*/  PRMT R54, R54, 0x7632, R54 ;  /* 0x0000763236367816 */ /* 0x000fe40000000036 */
[----:B------:R-:W-:-:S03]  /*3730*/  PRMT R55, R55, 0x7632, R55 ;  /* 0x0000763237377816 */ /* 0x000fc60000000037 */
[----:B------:R-:W-:Y:S02]  /*3740*/  IMAD.U32 R54, R54, 0x10000, RZ ;  /* 0x0001000036367824 */ /* 0x000fe400078e00ff */
[----:B------:R-:W-:Y:S01]  /*3750*/  FMUL R50, R5, R50 ;  /* 0x0000003205327220 */ /* 0x000fe20000400000 */
[----:B------:R-:W-:Y:S02]  /*3760*/  IMAD.U32 R52, R55, 0x10000, RZ ;  /* 0x0001000037347824 */ /* 0x000fe400078e00ff */
[----:B------:R-:W-:Y:S01]  /*3770*/  FADD R69, RZ, R54 ;  /* 0x00000036ff457221 */ /* 0x000fe20000000000 */
[----:B------:R-:W-:Y:S01]  /*3780*/  FMUL R55, R5, R102 ;  /* 0x0000006605377220 */ /* 0x000fe20000400000 */
[----:B------:R-:W-:Y:S02]  /*3790*/  FADD R52, RZ, R52 ;  /* 0x00000034ff347221 */ /* 0x000fe40000000000 */
[----:B------:R-:W-:Y:S01]  /*37a0*/  FMUL R69, R50, R69 ;  /* 0x0000004532457220 */ /* 0x000fe20000400000 */
[----:B------:R-:W-:Y:S01]  /*37b0*/  PRMT R50, RZ, 0x7610, R50 ;  /* 0x00007610ff327816 */ /* 0x000fe20000000032 */
[----:B------:R-:W-:Y:S01]  /*37c0*/  FADD R51, RZ, R51 ;  /* 0x00000033ff337221 */ /* 0x000fe20000000000 */
[----:B------:R-:W-:Y:S01]  /*37d0*/  FMUL R55, R55, R52 ;  /* 0x0000003437377220 */ /* 0x000fe20000400000 */
[----:B------:R-:W-:-:S02]  /*37e0*/  PRMT R52, RZ, 0x7610, R52 ;  /* 0x00007610ff347816 */ /* 0x000fc40000000034 */
[----:B------:R-:W-:Y:S01]  /*37f0*/  FMUL R21, R21, R51 ;  /* 0x0000003315157220 */ /* 0x000fe20000400000 */
[----:B------:R-:W3:Y:S01]  /*3800*/  @P0 LDG.E.EL.U16 R50, desc[UR8][R78.64+0x30] ;  /* 0x000030084e320981 */ /* 0x000ee2000c2e1500 */
[----:B------:R-:W-:Y:S02]  /*3810*/  PRMT R51, RZ, 0x7610, R51 ;  /* 0x00007610ff337816 */ /* 0x000fe40000000033 */
[----:B------:R-:W-:Y:S01]  /*3820*/  PRMT R53, RZ, 0x7610, R53 ;  /* 0x00007610ff357816 */ /* 0x000fe20000000035 */
[----:B------:R-:W3:Y:S01]  /*3830*/  @P0 LDG.E.EL.U16 R52, desc[UR8][R78.64+0x50] ;  /* 0x000050084e340981 */ /* 0x000ee2000c2e1500 */
[----:B------:R-:W-:-:S03]  /*3840*/  PRMT R54, RZ, 0x7610, R54 ;  /* 0x00007610ff367816 */ /* 0x000fc60000000036 */
[----:B------:R-:W3:Y:S04]  /*3850*/  @P0 LDG.E.EL.U16 R51, desc[UR8][R78.64+0x40] ;  /* 0x000040084e330981 */ /* 0x000ee8000c2e1500 */
[----:B------:R-:W3:Y:S04]  /*3860*/  @P0 LDG.E.EL.U16 R53, desc[UR8][R78.64+0x60] ;  /* 0x000060084e350981 */ /* 0x000ee8000c2e1500 */
[----:B------:R0:W3:Y:S01]  /*3870*/  @P0 LDG.E.EL.U16 R54, desc[UR8][R78.64+0x70] ;  /* 0x000070084e360981 */ /* 0x0000e2000c2e1500 */
[----:B------:R-:W-:Y:S01]  /*3880*/  FMUL R68, R31, R68 ;  /* 0x000000441f447220 */ /* 0x000fe20000400000 */
[----:B------:R-:W-:Y:S01]  /*3890*/  SEL R31, R104, RZ, P3 ;  /* 0x000000ff681f7207 */ /* 0x000fe20001800000 */
[----:B------:R-:W-:Y:S01]  /*38a0*/  FMUL R46, R33, R46 ;  /* 0x0000002e212e7220 */ /* 0x000fe20000400000 */
[----:B------:R-:W-:-:S03]  /*38b0*/  SEL R33, R105, RZ, P3 ;  /* 0x000000ff69217207 */ /* 0x000fc60001800000 */
[----:B------:R-:W-:Y:S02]  /*38c0*/  IMAD.U32 R31, R31, 0x10000, RZ ;  /* 0x000100001f1f7824 */ /* 0x000fe400078e00ff */
[----:B------:R-:W-:Y:S01]  /*38d0*/  FMUL R48, R37, R48 ;  /* 0x0000003025307220 */ /* 0x000fe20000400000 */
[----:B------:R-:W-:Y:S01]  /*38e0*/  IMAD.U32 R33, R33, 0x10000, RZ ;  /* 0x0001000021217824 */ /* 0x000fe200078e00ff */
[----:B------:R-:W-:Y:S01]  /*38f0*/  SEL R37, R111, RZ, P0 ;  /* 0x000000ff6f257207 */ /* 0x000fe20000000000 */
[----:B0-----:R-:W-:-:S04]  /*3900*/  FADD R78, RZ, R31 ;  /* 0x0000001fff4e7221 */ /* 0x001fc80000000000 */
[----:B------:R-:W-:Y:S01]  /*3910*/  FFMA R59, -R59, R78, RZ ;  /* 0x0000004e3b3b7223 */ /* 0x000fe200000001ff */
[----:B------:R-:W-:Y:S01]  /*3920*/  FADD R78, RZ, R33 ;  /* 0x00000021ff4e7221 */ /* 0x000fe20000000000 */
[----:B------:R-:W-:Y:S01]  /*3930*/  SEL R33, R109, RZ, P0 ;  /* 0x000000ff6d217207 */ /* 0x000fe20000000000 */
[----:B------:R-:W-:Y:S01]  /*3940*/  IMAD.U32 R37, R37, 0x10000, RZ ;  /* 0x0001000025257824 */ /* 0x000fe200078e00ff */
[----:B------:R-:W-:Y:S02]  /*3950*/  SEL R112, R112, RZ, P0 ;  /* 0x000000ff70707207 */ /* 0x000fe40000000000 */
[----:B------:R-:W-:Y:S01]  /*3960*/  SHF.L.U32 R33, R33, 0x10, RZ ;  /* 0x0000001021217819 */ /* 0x000fe200000006ff */
[----:B------:R-:W-:Y:S01]  /*3970*/  FADD R37, RZ, R37 ;  /* 0x00000025ff257221 */ /* 0x000fe20000000000 */
[----:B------:R-:W-:Y:S01]  /*3980*/  SEL R106, R106, RZ, P3 ;  /* 0x000000ff6a6a7207 */ /* 0x000fe20001800000 */
[----:B------:R-:W-:Y:S02]  /*3990*/  FFMA R63, -R63, R78, RZ ;  /* 0x0000004e3f3f7223 */ /* 0x000fe400000001ff */
[----:B------:R-:W-:Y:S01]  /*39a0*/  @P2 FMUL R100, R24, R37 ;  /* 0x0000002518642220 */ /* 0x000fe20000400000 */
[----:B------:R-:W-:Y:S01]  /*39b0*/  FADD R78, RZ, R33 ;  /* 0x00000021ff4e7221 */ /* 0x000fe20000000000 */
[----:B------:R-:W-:-:S02]  /*39c0*/  SHF.L.U32 R24, R112, 0x10, RZ ;  /* 0x0000001070187819 */ /* 0x000fc400000006ff */
[----:B------:R-:W-:Y:S01]  /*39d0*/  SEL R114, R114, RZ, P0 ;  /* 0x000000ff72727207 */ /* 0x000fe20000000000 */
[----:B------:R-:W-:Y:S01]  /*39e0*/  @P2 FMUL R117, R65, R78 ;  /* 0x0000004e41752220 */ /* 0x000fe20000400000 */
[----:B------:R-:W-:Y:S01]  /*39f0*/  SHF.L.U32 R31, R106, 0x10, RZ ;  /* 0x000000106a1f7819 */ /* 0x000fe200000006ff */
[----:B------:R-:W-:Y:S02]  /*3a00*/  FADD R78, RZ, R24 ;  /* 0x00000018ff4e7221 */ /* 0x000fe40000000000 */
[----:B------:R-:W-:Y:S02]  /*3a10*/  IMAD.U32 R24, R114, 0x10000, RZ ;  /* 0x0001000072187824 */ /* 0x000fe400078e00ff */
[----:B------:R-:W-:Y:S01]  /*3a20*/  FADD R104, RZ, R31 ;  /* 0x0000001fff687221 */ /* 0x000fe20000000000 */
[----:B------:R-:W-:Y:S01]  /*3a30*/  SEL R31, R107, RZ, P3 ;  /* 0x000000ff6b1f7207 */ /* 0x000fe20001800000 */
[----:B------:R-:W-:Y:S02]  /*3a40*/  FADD R24, RZ, R24 ;  /* 0x00000018ff187221 */ /* 0x000fe40000000000 */
[----:B------:R-:W-:-:S02]  /*3a50*/  FFMA R61, -R61, R104, RZ ;  /* 0x000000683d3d7223 */ /* 0x000fc400000001ff */
[----:B------:R-:W-:Y:S02]  /*3a60*/  IMAD.U32 R31, R31, 0x10000, RZ ;  /* 0x000100001f1f7824 */ /* 0x000fe400078e00ff */
[----:B------:R-:W-:Y:S01]  /*3a70*/  @P2 FMUL R61, R27, R24 ;  /* 0x000000181b3d2220 */ /* 0x000fe20000400000 */
[----:B------:R-:W-:Y:S01]  /*3a80*/  FMUL R44, R35, R44 ;  /* 0x0000002c232c7220 */ /* 0x000fe20000400000 */
[----:B------:R-:W0:Y:S01]  /*3a90*/  LDS R24, [R10] ;  /* 0x000000000a187984 */ /* 0x000e220000000800 */
[----:B------:R-:W-:Y:S01]  /*3aa0*/  SEL R35, R110, RZ, P0 ;  /* 0x000000ff6e237207 */ /* 0x000fe20000000000 */
[----:B------:R-:W-:Y:S01]  /*3ab0*/  FADD R31, RZ, R31 ;  /* 0x0000001fff1f7221 */ /* 0x000fe20000000000 */
[----:B------:R-:W-:Y:S02]  /*3ac0*/  SEL R108, R108, RZ, P3 ;  /* 0x000000ff6c6c7207 */ /* 0x000fe40001800000 */
[----:B------:R-:W-:Y:S01]  /*3ad0*/  SEL R33, R115, RZ, P0 ;  /* 0x000000ff73217207 */ /* 0x000fe20000000000 */
[----:B------:R-:W-:Y:S01]  /*3ae0*/  FFMA R14, -R14, R31, RZ ;  /* 0x0000001f0e0e7223 */ /* 0x000fe200000001ff */
[----:B------:R-:W-:Y:S01]  /*3af0*/  IMAD.U32 R35, R35, 0x10000, RZ ;  /* 0x0001000023237824 */ /* 0x000fe200078e00ff */
[----:B------:R-:W-:-:S02]  /*3b00*/  SEL R31, R113, RZ, P0 ;  /* 0x000000ff711f7207 */ /* 0x000fc40000000000 */
[----:B------:R-:W-:Y:S01]  /*3b10*/  SEL R116, R116, RZ, P0 ;  /* 0x000000ff74747207 */ /* 0x000fe20000000000 */
[----:B------:R-:W-:Y:S02]  /*3b20*/  IMAD.U32 R108, R108, 0x10000, RZ ;  /* 0x000100006c6c7824 */ /* 0x000fe400078e00ff */
[----:B------:R-:W-:Y:S01]  /*3b30*/  FADD R104, RZ, R35 ;  /* 0x00000023ff687221 */ /* 0x000fe20000000000 */
[----:B------:R-:W-:Y:S01]  /*3b40*/  SHF.L.U32 R33, R33, 0x10, RZ ;  /* 0x0000001021217819 */ /* 0x000fe200000006ff */
[----:B------:R-:W-:Y:S02]  /*3b50*/  IMAD.U32 R31, R31, 0x10000, RZ ;  /* 0x000100001f1f7824 */ /* 0x000fe400078e00ff */
[----:B------:R-:W-:Y:S01]  /*3b60*/  @P2 FMUL R59, R97, R78 ;  /* 0x0000004e613b2220 */ /* 0x000fe20000400000 */
[----:B------:R-:W-:Y:S02]  /*3b70*/  IMAD.U32 R116, R116, 0x10000, RZ ;  /* 0x0001000074747824 */ /* 0x000fe400078e00ff */
[----:B------:R-:W-:Y:S01]  /*3b80*/  FADD R108, RZ, R108 ;  /* 0x0000006cff6c7221 */ /* 0x000fe20000000000 */
[----:B------:R-:W-:Y:S01]  /*3b90*/  @P2 FMUL R29, R87, R104 ;  /* 0x00000068571d2220 */ /* 0x000fe20000400000 */
[----:B------:R-:W-:Y:S01]  /*3ba0*/  FADD R78, RZ, R31 ;  /* 0x0000001fff4e7221 */ /* 0x000fe20000000000 */
[----:B------:R-:W-:Y:S01]  /*3bb0*/  FADD R104, RZ, R33 ;  /* 0x00000021ff687221 */ /* 0x000fe20000000000 */
[----:B------:R-:W-:Y:S01]  /*3bc0*/  FADD R116, RZ, R116 ;  /* 0x00000074ff747221 */ /* 0x000fe20000000000 */
[----:B------:R-:W-:Y:S01]  /*3bd0*/  FFMA R67, -R67, R108, RZ ;  /* 0x0000006c43437223 */ /* 0x000fe200000001ff */
[----:B------:R-:W-:Y:S01]  /*3be0*/  @P2 FMUL R63, R95, R78 ;  /* 0x0000004e5f3f2220 */ /* 0x000fe20000400000 */
[----:B------:R-:W-:Y:S01]  /*3bf0*/  @P2 FMUL R14, R25, R104 ;  /* 0x00000068190e2220 */ /* 0x000fe20000400000 */
[----:B------:R-:W-:Y:S01]  /*3c00*/  @P2 FMUL R67, R15, R116 ;  /* 0x000000740f432220 */ /* 0x000fe20000400000 */
[----:B----4-:R-:W-:Y:S01]  /*3c10*/  SEL R15, R39, RZ, P3 ;  /* 0x000000ff270f7207 */ /* 0x010fe20001800000 */
[----:B------:R-:W-:Y:S01]  /*3c20*/  BAR.SYNC.DEFER_BLOCKING 0x0 ;  /* 0x0000000000007b1d */ /* 0x000fe20000010000 */
[----:B-----5:R-:W-:-:S02]  /*3c30*/  SEL R41, R41, RZ, P3 ;  /* 0x000000ff29297207 */ /* 0x020fc40001800000 */
[----:B--2---:R-:W-:Y:S02]  /*3c40*/  SEL R121, R121, RZ, P3 ;  /* 0x000000ff79797207 */ /* 0x004fe40001800000 */
[----:B------:R-:W-:Y:S01]  /*3c50*/  SEL R25, R42, RZ, P3 ;  /* 0x000000ff2a197207 */ /* 0x000fe20001800000 */
[----:B------:R-:W-:Y:S01]  /*3c60*/  FFMA R63, R75, R63, R66 ;  /* 0x0000003f4b3f7223 */ /* 0x000fe20000000042 */
[----:B------:R-:W-:Y:S01]  /*3c70*/  SHF.L.U32 R66, R41, 0x10, RZ ;  /* 0x0000001029427819 */ /* 0x000fe200000006ff */
[----:B------:R-:W-:Y:S02]  /*3c80*/  IMAD.U32 R15, R15, 0x10000, RZ ;  /* 0x000100000f0f7824 */ /* 0x000fe400078e00ff */
[----:B------:R-:W-:Y:S01]  /*3c90*/  FFMA R64, R77, R14, R64 ;  /* 0x0000000e4d407223 */ /* 0x000fe20000000040 */
[----:B------:R-:W-:Y:S01]  /*3ca0*/  IMAD.U32 R42, R121, 0x10000, RZ ;  /* 0x00010000792a7824 */ /* 0x000fe200078e00ff */
[----:B------:R-:W-:Y:S01]  /*3cb0*/  SEL R28, R28, RZ, P3 ;  /* 0x000000ff1c1c7207 */ /* 0x000fe20001800000 */
[----:B------:R-:W-:Y:S01]  /*3cc0*/  IMAD.U32 R25, R25, 0x10000, RZ ;  /* 0x0001000019197824 */ /* 0x000fe200078e00ff */
[----:B------:R-:W-:-:S02]  /*3cd0*/  SEL R119, R119, RZ, P3 ;  /* 0x000000ff77777207 */ /* 0x000fc40001800000 */
[----:B------:R-:W-:Y:S01]  /*3ce0*/  SEL R14, R120, RZ, P3 ;  /* 0x000000ff780e7207 */ /* 0x000fe20001800000 */
[----:B------:R-:W-:Y:S01]  /*3cf0*/  FADD R33, R66, R15 ;  /* 0x0000000f42217221 */ /* 0x000fe20000000000 */
[----:B------:R-:W-:Y:S01]  /*3d00*/  FADD R39, R42, R25 ;  /* 0x000000192a277221 */ /* 0x000fe20000000000 */
[----:B------:R-:W-:Y:S01]  /*3d10*/  SEL R123, R123, RZ, P3 ;  /* 0x000000ff7b7b7207 */ /* 0x000fe20001800000 */
[----:B------:R-:W-:Y:S01]  /*3d20*/  IMAD.U32 R42, R28, 0x10000, RZ ;  /* 0x000100001c2a7824 */ /* 0x000fe200078e00ff */
[----:B------:R-:W-:Y:S01]  /*3d30*/  SEL R15, R43, RZ, P3 ;  /* 0x000000ff2b0f7207 */ /* 0x000fe20001800000 */
[----:B------:R-:W-:Y:S01]  /*3d40*/  IMAD.U32 R31, R119, 0x10000, RZ ;  /* 0x00010000771f7824 */ /* 0x000fe200078e00ff */
[----:B------:R-:W-:Y:S01]  /*3d50*/  SEL R25, R62, RZ, P3 ;  /* 0x000000ff3e197207 */ /* 0x000fe20001800000 */
[----:B------:R-:W-:Y:S01]  /*3d60*/  IMAD.U32 R14, R14, 0x10000, RZ ;  /* 0x000100000e0e7824 */ /* 0x000fe200078e00ff */
[----:B------:R-:W-:Y:S01]  /*3d70*/  SEL R28, R96, RZ, P3 ;  /* 0x000000ff601c7207 */ /* 0x000fe20001800000 */
[----:B------:R-:W-:Y:S01]  /*3d80*/  FFMA R67, R82, R67, R17 ;  /* 0x0000004352437223 */ /* 0x000fe20000000011 */
[----:B------:R-:W-:Y:S01]  /*3d90*/  SEL R17, R40, RZ, P3 ;  /* 0x000000ff28117207 */ /* 0x000fe20001800000 */
[----:B------:R-:W-:Y:S01]  /*3da0*/  IMAD.U32 R15, R15, 0x10000, RZ ;  /* 0x000100000f0f7824 */ /* 0x000fe200078e00ff */
[----:B------:R-:W-:Y:S01]  /*3db0*/  SEL R122, R122, RZ, P3 ;  /* 0x000000ff7a7a7207 */ /* 0x000fe20001800000 */
[----:B------:R-:W-:Y:S01]  /*3dc0*/  FADD R31, R31, R14 ;  /* 0x0000000e1f1f7221 */ /* 0x000fe20000000000 */
[----:B------:R-:W-:Y:S01]  /*3dd0*/  SHF.L.U32 R40, R123, 0x10, RZ ;  /* 0x000000107b287819 */ /* 0x000fe200000006ff */
[----:B------:R-:W-:Y:S01]  /*3de0*/  IMAD.U32 R25, R25, 0x10000, RZ ;  /* 0x0001000019197824 */ /* 0x000fe200078e00ff */
[----:B------:R-:W-:Y:S01]  /*3df0*/  SHF.L.U32 R28, R28, 0x10, RZ ;  /* 0x000000101c1c7819 */ /* 0x000fe200000006ff */
[----:B------:R-:W-:Y:S01]  /*3e00*/  IMAD.U32 R122, R122, 0x10000, RZ ;  /* 0x000100007a7a7824 */ /* 0x000fe200078e00ff */
[----:B------:R-:W-:Y:S01]  /*3e10*/  SHF.L.U32 R17, R17, 0x10, RZ ;  /* 0x0000001011117819 */ /* 0x000fe200000006ff */
[----:B------:R-:W-:Y:S01]  /*3e20*/  FADD R35, R40, R15 ;  /* 0x0000000f28237221 */ /* 0x000fe20000000000 */
[-C--:B0-----:R-:W-:Y:S01]  /*3e30*/  FMUL R14, R31, R24.reuse ;  /* 0x000000181f0e7220 */ /* 0x081fe20000400000 */
[----:B------:R-:W-:Y:S01]  /*3e40*/  FADD R25, RZ, R25 ;  /* 0x00000019ff197221 */ /* 0x000fe20000000000 */
[----:B------:R-:W-:Y:S01]  /*3e50*/  FMUL R15, R33, R24 ;  /* 0x00000018210f7220 */ /* 0x000fe20000400000 */
[----:B------:R-:W-:Y:S01]  /*3e60*/  FADD R40, RZ, R28 ;  /* 0x0000001cff287221 */ /* 0x000fe20000000000 */
[----:B------:R-:W-:Y:S01]  /*3e70*/  SEL R124, R124, RZ, P3 ;  /* 0x000000ff7c7c7207 */ /* 0x000fe20001800000 */
[----:B------:R-:W-:Y:S01]  /*3e80*/  FADD R37, R122, R17 ;  /* 0x000000117a257221 */ /* 0x000fe20000000000 */
[----:B------:R-:W-:Y:S01]  /*3e90*/  SEL R27, R118, RZ, P3 ;  /* 0x000000ff761b7207 */ /* 0x000fe20001800000 */
[----:B------:R-:W-:Y:S01]  /*3ea0*/  FFMA R28, -R14, R25, RZ ;  /* 0x000000190e1c7223 */ /* 0x000fe200000001ff */
[----:B------:R-:W-:Y:S01]  /*3eb0*/  SEL R22, R22, RZ, P3 ;  /* 0x000000ff16167207 */ /* 0x000fe20001800000 */
[----:B------:R-:W-:Y:S01]  /*3ec0*/  FFMA R25, -R15, R40, RZ ;  /* 0x000000280f197223 */ /* 0x000fe200000001ff */
[----:B------:R-:W-:-:S02]  /*3ed0*/  SEL R17, R56, RZ, P3 ;  /* 0x000000ff38117207 */ /* 0x000fc40001800000 */
[----:B------:R-:W-:Y:S02]  /*3ee0*/  SEL R23, R23, RZ, P3 ;  /* 0x000000ff17177207 */ /* 0x000fe40001800000 */
[----:B------:R-:W-:Y:S01]  /*3ef0*/  SEL R40, R20, RZ, P3 ;  /* 0x000000ff14287207 */ /* 0x000fe20001800000 */
[----:B------:R-:W0:Y:S01]  /*3f00*/  S2R R101, SR_TID.X ;  /* 0x0000000000657919 */ /* 0x000e220000002100 */
[----:B------:R-:W-:Y:S01]  /*3f10*/  SHF.L.U32 R124, R124, 0x10, RZ ;  /* 0x000000107c7c7819 */ /* 0x000fe200000006ff */
[----:B------:R-:W-:Y:S01]  /*3f20*/  IMAD.U32 R27, R27, 0x10000, RZ ;  /* 0x000100001b1b7824 */ /* 0x000fe200078e00ff */
[----:B------:R-:W-:Y:S01]  /*3f30*/  SHF.L.U32 R17, R17, 0x10, RZ ;  /* 0x0000001011117819 */ /* 0x000fe200000006ff */
[----:B------:R-:W-:Y:S01]  /*3f40*/  IMAD.U32 R20, R22, 0x10000, RZ ;  /* 0x0001000016147824 */ /* 0x000fe200078e00ff */
[----:B------:R-:W-:Y:S02]  /*3f50*/  SEL R18, R18, RZ, P3 ;  /* 0x000000ff12127207 */ /* 0x000fe40001800000 */
[----:B------:R-:W-:Y:S01]  /*3f60*/  SHF.L.U32 R22, R23, 0x10, RZ ;  /* 0x0000001017167819 */ /* 0x000fe200000006ff */
[----:B------:R-:W-:-:S02]  /*3f70*/  IMAD.U32 R23, R40, 0x10000, RZ ;  /* 0x0001000028177824 */ /* 0x000fc400078e00ff */
[----:B------:R-:W-:Y:S01]  /*3f80*/  FADD R27, R124, R27 ;  /* 0x0000001b7c1b7221 */ /* 0x000fe20000000000 */
[-C--:B------:R-:W-:Y:S01]  /*3f90*/  FMUL R14, R35, R24.reuse ;  /* 0x00000018230e7220 */ /* 0x080fe20000400000 */
[----:B------:R-:W-:Y:S01]  /*3fa0*/  FMUL R102, R30, R21 ;  /* 0x000000151e667220 */ /* 0x000fe20000400000 */
[----:B------:R-:W-:Y:S01]  /*3fb0*/  FMUL R36, R36, R69 ;  /* 0x0000004524247220 */ /* 0x000fe20000400000 */
[----:B------:R-:W-:Y:S01]  /*3fc0*/  FMUL R38, R38, R55 ;  /* 0x0000003726267220 */ /* 0x000fe20000400000 */
[----:B------:R-:W-:Y:S01]  /*3fd0*/  FADD R31, R42, R17 ;  /* 0x000000112a1f7221 */ /* 0x000fe20000000000 */
[-C--:B------:R-:W-:Y:S01]  /*3fe0*/  FMUL R15, R37, R24.reuse ;  /* 0x00000018250f7220 */ /* 0x080fe20000400000 */
[----:B------:R-:W-:Y:S02]  /*3ff0*/  IMAD.U32 R35, R18, 0x10000, RZ ;  /* 0x0001000012237824 */ /* 0x000fe400078e00ff */
[----:B------:R-:W-:Y:S01]  /*4000*/  FADD R22, RZ, R22 ;  /* 0x00000016ff167221 */ /* 0x000fe20000000000 */
[-C--:B------:R-:W-:Y:S01]  /*4010*/  FMUL R17, R39, R24.reuse ;  /* 0x0000001827117220 */ /* 0x080fe20000400000 */
[----:B------:R-:W-:Y:S01]  /*4020*/  FADD R40, RZ, R23 ;  /* 0x00000017ff287221 */ /* 0x000fe20000000000 */
[----:B------:R-:W-:Y:S01]  /*4030*/  FMUL R18, R27, R24 ;  /* 0x000000181b127220 */ /* 0x000fe20000400000 */
[----:B------:R-:W-:Y:S01]  /*4040*/  FADD R27, RZ, R20 ;  /* 0x00000014ff1b7221 */ /* 0x000fe20000000000 */
[----:B------:R-:W-:Y:S01]  /*4050*/  SEL R16, R16, RZ, P3 ;  /* 0x000000ff10107207 */ /* 0x000fe20001800000 */
[----:B------:R-:W-:Y:S01]  /*4060*/  FADD R35, RZ, R35 ;  /* 0x00000023ff237221 */ /* 0x000fe20000000000 */
[----:B------:R-:W-:Y:S01]  /*4070*/  FFMA R23, -R15, R22, RZ ;  /* 0x000000160f177223 */ /* 0x000fe200000001ff */
[----:B------:R-:W-:Y:S01]  /*4080*/  FFMA R22, -R17, R40, RZ ;  /* 0x0000002811167223 */ /* 0x000fe200000001ff */
[----:B------:R-:W-:Y:S01]  /*4090*/  SEL R19, R19, RZ, P3 ;  /* 0x000000ff13137207 */ /* 0x000fe20001800000 */
[----:B------:R-:W-:Y:S01]  /*40a0*/  STS [R7], R32 ;  /* 0x0000002007007388 */ /* 0x000fe20000000800 */
[----:B------:R-:W-:Y:S01]  /*40b0*/  SEL R17, R13, RZ, P0 ;  /* 0x000000ff0d117207 */ /* 0x000fe20000000000 */
[----:B------:R-:W-:-:S02]  /*40c0*/  FFMA R20, -R14, R27, RZ ;  /* 0x0000001b0e147223 */ /* 0x000fc400000001ff */
[----:B------:R1:W-:Y:S01]  /*40d0*/  STS [R7+0x104], R46 ;  /* 0x0001042e07007388 */ /* 0x0003e20000000800 */
[----:B------:R-:W-:-:S03]  /*40e0*/  SHF.L.U32 R13, R16, 0x10, RZ ;  /* 0x00000010100d7819 */ /* 0x000fc600000006ff */
[----:B------:R-:W-:Y:S01]  /*40f0*/  STS [R7+0x208], R102 ;  /* 0x0002086607007388 */ /* 0x000fe20000000800 */
[----:B------:R-:W-:-:S03]  /*4100*/  FFMA R27, -R18, R35, RZ ;  /* 0x00000023121b7223 */ /* 0x000fc600000001ff */
[----:B------:R-:W-:Y:S01]  /*4110*/  STS [R7+0x30c], R68 ;  /* 0x00030c4407007388 */ /* 0x000fe20000000800 */
[----:B---3--:R-:W-:-:S03]  /*4120*/  SEL R80, R80, RZ, P0 ;  /* 0x000000ff50507207 */ /* 0x008fc60000000000 */
[----:B------:R-:W-:Y:S04]  /*4130*/  STS [R7+0x410], R44 ;  /* 0x0004102c07007388 */ /* 0x000fe80000000800 */
[----:B------:R-:W-:Y:S04]  /*4140*/  STS [R7+0x514], R36 ;  /* 0x0005142407007388 */ /* 0x000fe80000000800 */
[----:B------:R-:W-:Y:S04]  /*4150*/  STS [R7+0x618], R48 ;  /* 0x0006183007007388 */ /* 0x000fe80000000800 */
[----:B------:R-:W-:Y:S01]  /*4160*/  STS [R7+0x71c], R38 ;  /* 0x00071c2607007388 */ /* 0x000fe20000000800 */
[----:B------:R-:W-:Y:S01]  /*4170*/  SEL R60, R60, RZ, P3 ;  /* 0x000000ff3c3c7207 */ /* 0x000fe20001800000 */
[----:B------:R-:W-:Y:S01]  /*4180*/  BAR.SYNC.DEFER_BLOCKING 0x0 ;  /* 0x0000000000007b1d */ /* 0x000fe20000010000 */
[----:B------:R-:W-:Y:S01]  /*4190*/  SEL R58, R58, RZ, P3 ;  /* 0x000000ff3a3a7207 */ /* 0x000fe20001800000 */
[----:B------:R-:W-:Y:S01]  /*41a0*/  IMAD.U32 R19, R19, 0x10000, RZ ;  /* 0x0001000013137824 */ /* 0x000fe200078e00ff */
[----:B------:R-:W-:-:S02]  /*41b0*/  SEL R26, R26, RZ, P0 ;  /* 0x000000ff1a1a7207 */ /* 0x000fc40000000000 */
[----:B------:R-:W-:Y:S02]  /*41c0*/  SEL R18, R99, RZ, P0 ;  /* 0x000000ff63127207 */ /* 0x000fe40000000000 */
[----:B------:R-:W-:Y:S02]  /*41d0*/  SEL R98, R98, RZ, P0 ;  /* 0x000000ff62627207 */ /* 0x000fe40000000000 */
[----:B------:R-:W-:Y:S01]  /*41e0*/  SEL R57, R57, RZ, P0 ;  /* 0x000000ff39397207 */ /* 0x000fe20000000000 */
[----:B------:R-:W-:Y:S01]  /*41f0*/  FMUL R14, R31, R24 ;  /* 0x000000181f0e7220 */ /* 0x000fe20000400000 */
[----:B------:R-:W-:Y:S02]  /*4200*/  IMAD.U32 R40, R17, 0x10000, RZ ;  /* 0x0001000011287824 */ /* 0x000fe400078e00ff */
[----:B------:R-:W-:Y:S01]  /*4210*/  FADD R13, RZ, R13 ;  /* 0x0000000dff0d7221 */ /* 0x000fe20000000000 */
[----:B------:R-:W-:Y:S01]  /*4220*/  SHF.L.U32 R31, R26, 0x10, RZ ;  /* 0x000000101a1f7819 */ /* 0x000fe200000006ff */
[----:B------:R-:W-:Y:S01]  /*4230*/  IMAD.U32 R17, R80, 0x10000, RZ ;  /* 0x0001000050117824 */ /* 0x000fe200078e00ff */
[----:B------:R-:W-:Y:S01]  /*4240*/  SHF.L.U32 R18, R18, 0x10, RZ ;  /* 0x0000001012127819 */ /* 0x000fe200000006ff */
[----:B------:R-:W-:-:S02]  /*4250*/  IMAD.U32 R41, R60, 0x10000, RZ ;  /* 0x000100003c297824 */ /* 0x000fc400078e00ff */
[----:B------:R-:W-:Y:S01]  /*4260*/  FADD R16, RZ, R19 ;  /* 0x00000013ff107221 */ /* 0x000fe20000000000 */
[----:B------:R-:W-:Y:S02]  /*4270*/  IMAD.U32 R58, R58, 0x10000, RZ ;  /* 0x000100003a3a7824 */ /* 0x000fe400078e00ff */
[----:B------:R-:W-:Y:S01]  /*4280*/  FFMA R14, -R14, R13, RZ ;  /* 0x0000000d0e0e7223 */ /* 0x000fe200000001ff */
[----:B------:R-:W-:Y:S02]  /*4290*/  IMAD.U32 R98, R98, 0x10000, RZ ;  /* 0x0001000062627824 */ /* 0x000fe400078e00ff */
[----:B------:R-:W-:Y:S02]  /*42a0*/  IMAD.U32 R19, R57, 0x10000, RZ ;  /* 0x0001000039137824 */ /* 0x000fe400078e00ff */
[----:B------:R-:W-:Y:S01]  /*42b0*/  FADD R13, R40, R17 ;  /* 0x00000011280d7221 */ /* 0x000fe20000000000 */
[----:B------:R-:W-:Y:S01]  /*42c0*/  FADD R33, R41, R58 ;  /* 0x0000003a29217221 */ /* 0x000fe20000000000 */
[----:B------:R-:W-:Y:S01]  /*42d0*/  FADD R17, R31, R18 ;  /* 0x000000121f117221 */ /* 0x000fe20000000000 */
[----:B------:R-:W-:Y:S01]  /*42e0*/  SEL R34, R34, RZ, P0 ;  /* 0x000000ff22227207 */ /* 0x000fe20000000000 */
[----:B------:R-:W-:Y:S01]  /*42f0*/  FADD R31, R98, R19 ;  /* 0x00000013621f7221 */ /* 0x000fe20000000000 */
[----:B------:R-:W-:Y:S01]  /*4300*/  SEL R91, R91, RZ, P0 ;  /* 0x000000ff5b5b7207 */ /* 0x000fe20000000000 */
[----:B------:R-:W2:Y:S01]  /*4310*/  S2UR UR4, SR_CgaCtaId ;  /* 0x00000000000479c3 */ /* 0x000ea20000008800 */
[----:B------:R-:W-:Y:S01]  /*4320*/  SEL R19, R81, RZ, P0 ;  /* 0x000000ff51137207 */ /* 0x000fe20000000000 */
[----:B------:R-:W-:Y:S01]  /*4330*/  FMUL R15, R33, R24 ;  /* 0x00000018210f7220 */ /* 0x000fe20000400000 */
[----:B------:R-:W-:Y:S01]  /*4340*/  IMAD.U32 R33, R34, 0x10000, RZ ;  /* 0x0001000022217824 */ /* 0x000fe200078e00ff */
[----:B0-----:R-:W-:Y:S01]  /*4350*/  SHF.L.U32 R21, R101, 0x3, RZ ;  /* 0x0000000365157819 */ /* 0x001fe200000006ff */
[----:B------:R-:W-:Y:S01]  /*4360*/  IMAD.U32 R34, R91, 0x10000, RZ ;  /* 0x000100005b227824 */ /* 0x000fe200078e00ff */
[----:B------:R-:W-:Y:S01]  /*4370*/  SHF.L.U32 R19, R19, 0x10, RZ ;  /* 0x0000001013137819 */ /* 0x000fe200000006ff */
[----:B------:R-:W-:Y:S01]  /*4380*/  LDS R32, [R9] ;  /* 0x0000000009207984 */ /* 0x000fe20000000800 */
[----:B------:R-:W-:-:S02]  /*4390*/  SHF.R.U32.HI R30, RZ, 0x3, R101 ;  /* 0x00000003ff1e7819 */ /* 0x000fc40000011665 */
[----:B------:R-:W-:Y:S01]  /*43a0*/  LOP3.LUT R21, R21, 0x38, RZ, 0xc0, !PT ;  /* 0x0000003815157812 */ /* 0x000fe200078ec0ff */
[----:B------:R-:W-:Y:S01]  /*43b0*/  FADD R19, R34, R19 ;  /* 0x0000001322137221 */ /* 0x000fe20000000000 */
[----:B------:R-:W-:Y:S01]  /*43c0*/  SGXT.U32 R30, R30, 0x6 ;  /* 0x000000061e1e781a */ /* 0x000fe20000000000 */
[----:B------:R-:W-:Y:S04]  /*43d0*/  LDS R41, [R9+0x820] ;  /* 0x0008200009297984 */ /* 0x000fe80000000800 */
[----:B------:R-:W-:Y:S04]  /*43e0*/  LDS R34, [R9+0x1040] ;  /* 0x0010400009227984 */ /* 0x000fe80000000800 */
[----:B------:R-:W-:Y:S04]  /*43f0*/  LDS R43, [R9+0x1860] ;  /* 0x00186000092b7984 */ /* 0x000fe80000000800 */
[----:B------:R-:W-:Y:S04]  /*4400*/  LDS R36, [R9+0x2080] ;  /* 0x0020800009247984 */ /* 0x000fe80000000800 */
[----:B------:R-:W-:Y:S04]  /*4410*/  LDS R55, [R9+0x28a0] ;  /* 0x0028a00009377984 */ /* 0x000fe80000000800 */
[----:B------:R-:W-:Y:S04]  /*4420*/  LDS R38, [R9+0x30c0] ;  /* 0x0030c00009267984 */ /* 0x000fe80000000800 */
[----:B------:R-:W-:Y:S01]  /*4430*/  LDS R57, [R9+0x38e0] ;  /* 0x0038e00009397984 */ /* 0x000fe20000000800 */
[----:B------:R-:W-:Y:S01]  /*4440*/  IMAD R30, R30, 0x48, R21 ;  /* 0x000000481e1e7824 */ /* 0x000fe200078e0215 */
[----:B------:R-:W-:Y:S01]  /*4450*/  SHF.R.U32.HI R21, RZ, 0x6, R101 ;  /* 0x00000006ff157819 */ /* 0x000fe20000011665 */
[----:B------:R-:W-:Y:S01]  /*4460*/  FFMA R15, -R15, R16, RZ ;  /* 0x000000100f0f7223 */ /* 0x000fe200000001ff */
[----:B------:R-:W-:Y:S01]  /*4470*/  LOP3.LUT R101, R101, 0x3f, RZ, 0xc0, !PT ;  /* 0x0000003f65657812 */ /* 0x000fe200078ec0ff */
[----:B------:R-:W-:Y:S01]  /*4480*/  FFMA R92, R71, R117, R92 ;  /* 0x00000075475c7223 */ /* 0x000fe2000000005c */
[----:B------:R-:W-:Y:S01]  /*4490*/  LOP3.LUT R21, R21, 0x7, RZ, 0xc0, !PT ;  /* 0x0000000715157812 */ /* 0x000fe200078ec0ff */
[----:B------:R-:W-:Y:S01]  /*44a0*/  FFMA R29, R72, R29, R70 ;  /* 0x0000001d481d7223 */ /* 0x000fe20000000046 */
[----:B------:R-:W-:Y:S01]  /*44b0*/  SEL R16, R94, RZ, P0 ;  /* 0x000000ff5e107207 */ /* 0x000fe20000000000 */
[----:B------:R-:W-:Y:S01]  /*44c0*/  FFMA R86, R73, R100, R86 ;  /* 0x0000006449567223 */ /* 0x000fe20000000056 */
[----:B------:R-:W-:Y:S01]  /*44d0*/  FFMA R59, R74, R59, R125 ;  /* 0x0000003b4a3b7223 */ /* 0x000fe2000000007d */
[----:B------:R-:W-:Y:S01]  /*44e0*/  FFMA R88, R76, R61, R88 ;  /* 0x0000003d4c587223 */ /* 0x000fe20000000058 */
[----:B------:R-:W-:Y:S01]  /*44f0*/  UMOV UR5, 0x400 ;  /* 0x0000040000057882 */ /* 0x000fe20000000000 */
[----:B------:R-:W-:Y:S01]  /*4500*/  IMAD R21, R101, 0x48, R21 ;  /* 0x0000004865157824 */ /* 0x000fe200078e0215 */
[----:B--2---:R-:W-:Y:S01]  /*4510*/  UPRMT UR4, UR4, 0x654, UR5 ;  /* 0x0000065404047896 */ /* 0x004fe20008000005 */
[----:B------:R-:W-:Y:S01]  /*4520*/  IMAD.U32 R16, R16, 0x10000, RZ ;  /* 0x0001000010107824 */ /* 0x000fe200078e00ff */
[----:B------:R-:W-:-:S02]  /*4530*/  F2FP.BF16.F32.PACK_AB R29, R29, R92 ;  /* 0x0000005c1d1d723e */ /* 0x000fc400000010ff */
[----:B------:R-:W-:Y:S02]  /*4540*/  F2FP.BF16.F32.PACK_AB R59, R59, R86 ;  /* 0x000000563b3b723e */ /* 0x000fe400000010ff */
[----:B------:R-:W-:Y:S02]  /*4550*/  F2FP.BF16.F32.PACK_AB R63, R88, R63 ;  /* 0x0000003f583f723e */ /* 0x000fe400000010ff */
[----:B------:R-:W-:Y:S01]  /*4560*/  F2FP.BF16.F32.PACK_AB R64, R67, R64 ;  /* 0x000000404340723e */ /* 0x000fe200000010ff */
[--C-:B------:R-:W-:Y:S01]  /*4570*/  FADD R33, R33, R16.reuse ;  /* 0x0000001021217221 */ /* 0x100fe20000000000 */
[----:B------:R-:W-:Y:S01]  /*4580*/  LEA R21, R21, UR4, 0x1 ;  /* 0x0000000415157c11 */ /* 0x000fe2000f8e08ff */
[----:B------:R-:W-:Y:S01]  /*4590*/  BAR.SYNC.DEFER_BLOCKING 0x0 ;  /* 0x0000000000007b1d */ /* 0x000fe20000010000 */
[----:B------:R-:W-:Y:S02]  /*45a0*/  PRMT R16, R29, 0x7632, R16 ;  /* 0x000076321d107816 */ /* 0x000fe40000000010 */
[----:B------:R-:W-:-:S02]  /*45b0*/  PRMT R40, R59, 0x7632, R40 ;  /* 0x000076323b287816 */ /* 0x000fc40000000028 */
[----:B------:R-:W-:Y:S02]  /*45c0*/  PRMT R42, R63, 0x7632, R42 ;  /* 0x000076323f2a7816 */ /* 0x000fe4000000002a */
[----:B-1----:R-:W-:Y:S02]  /*45d0*/  PRMT R46, R64, 0x7632, R46 ;  /* 0x00007632402e7816 */ /* 0x002fe4000000002e */
[----:B------:R-:W-:Y:S02]  /*45e0*/  SEL R83, R83, RZ, P0 ;  /* 0x000000ff53537207 */ /* 0x000fe40000000000 */
[----:B------:R-:W-:Y:S02]  /*45f0*/  SEL R18, R93, RZ, P0 ;  /* 0x000000ff5d127207 */ /* 0x000fe40000000000 */
[----:B------:R-:W-:Y:S01]  /*4600*/  SHF.L.U32 R35, R83, 0x10, RZ ;  /* 0x0000001053237819 */ /* 0x000fe200000006ff */
[----:B------:R-:W-:Y:S04]  /*4610*/  STS.U16 [R21], R29 ;  /* 0x0000001d15007388 */ /* 0x000fe80000000400 */
[----:B------:R0:W-:Y:S04]  /*4620*/  STS.U16 [R21+0x10], R16 ;  /* 0x0000101015007388 */ /* 0x0001e80000000400 */
[----:B------:R-:W-:Y:S04]  /*4630*/  STS.U16 [R21+0x20], R59 ;  /* 0x0000203b15007388 */ /* 0x000fe80000000400 */
[----:B------:R1:W-:Y:S04]  /*4640*/  STS.U16 [R21+0x30], R40 ;  /* 0x0000302815007388 */ /* 0x0003e80000000400 */
[----:B------:R-:W-:Y:S04]  /*4650*/  STS.U16 [R21+0x40], R63 ;  /* 0x0000403f15007388 */ /* 0x000fe80000000400 */
[----:B------:R2:W-:Y:S04]  /*4660*/  STS.U16 [R21+0x50], R42 ;  /* 0x0000502a15007388 */ /* 0x0005e80000000400 */
[----:B------:R-:W-:Y:S04]  /*4670*/  STS.U16 [R21+0x60], R64 ;  /* 0x0000604015007388 */ /* 0x000fe80000000400 */
[----:B------:R-:W-:Y:S01]  /*4680*/  STS.U16 [R21+0x70], R46 ;  /* 0x0000702e15007388 */ /* 0x000fe20000000400 */
[----:B------:R-:W-:Y:S01]  /*4690*/  IMAD.U32 R18, R18, 0x10000, RZ ;  /* 0x0001000012127824 */ /* 0x000fe200078e00ff */
[----:B------:R-:W-:-:S02]  /*46a0*/  SEL R90, R90, RZ, P0 ;  /* 0x000000ff5a5a7207 */ /* 0x000fc40000000000 */
[----:B------:R-:W-:Y:S01]  /*46b0*/  SEL R26, R85, RZ, P0 ;  /* 0x000000ff551a7207 */ /* 0x000fe20000000000 */
[----:B------:R-:W-:Y:S01]  /*46c0*/  FADD R35, R35, R18 ;  /* 0x0000001223237221 */ /* 0x000fe20000000000 */
[----:B------:R-:W-:Y:S02]  /*46d0*/  SEL R18, R47, RZ, P0 ;  /* 0x000000ff2f127207 */ /* 0x000fe40000000000 */
[----:B0-----:R-:W-:Y:S01]  /*46e0*/  SEL R16, R45, RZ, P0 ;  /* 0x000000ff2d107207 */ /* 0x001fe20000000000 */
[----:B------:R-:W-:Y:S02]  /*46f0*/  IMAD.U32 R37, R90, 0x10000, RZ ;  /* 0x000100005a257824 */ /* 0x000fe400078e00ff */
[----:B------:R-:W-:Y:S01]  /*4700*/  IMAD.U32 R26, R26, 0x10000, RZ ;  /* 0x000100001a1a7824 */ /* 0x000fe200078e00ff */
[----:B------:R-:W-:Y:S01]  /*4710*/  SHF.L.U32 R16, R16, 0x10, RZ ;  /* 0x0000001010107819 */ /* 0x000fe200000006ff */
[----:B------:R-:W-:Y:S01]  /*4720*/  IMAD.U32 R18, R18, 0x10000, RZ ;  /* 0x0001000012127824 */ /* 0x000fe200078e00ff */
[----:B------:R-:W-:Y:S01]  /*4730*/  LEA R45, R30, UR4, 0x1 ;  /* 0x000000041e2d7c11 */ /* 0x000fe2000f8e08ff */
[----:B------:R-:W-:Y:S01]  /*4740*/  FADD R37, R37, R26 ;  /* 0x0000001a25257221 */ /* 0x000fe20000000000 */
[----:B------:R-:W-:Y:S01]  /*4750*/  SEL R26, R49, RZ, P0 ;  /* 0x000000ff311a7207 */ /* 0x000fe20000000000 */
[C---:B-1----:R-:W-:Y:S01]  /*4760*/  FMUL R40, R24.reuse, R13 ;  /* 0x0000000d18287220 */ /* 0x042fe20000400000 */
[----:B------:R-:W-:Y:S01]  /*4770*/  FADD R29, RZ, R16 ;  /* 0x00000010ff1d7221 */ /* 0x000fe20000000000 */
[----:B------:R-:W-:Y:S01]  /*4780*/  FADD R30, RZ, R18 ;  /* 0x00000012ff1e7221 */ /* 0x000fe20000000000 */
[C---:B------:R-:W-:Y:S01]  /*4790*/  FMUL R13, R24.reuse, R17 ;  /* 0x00000011180d7220 */ /* 0x040fe20000400000 */
[----:B------:R-:W-:Y:S01]  /*47a0*/  FMUL R44, R24, R19 ;  /* 0x00000013182c7220 */ /* 0x000fe20000400000 */
[----:B------:R-:W-:Y:S01]  /*47b0*/  BAR.SYNC.DEFER_BLOCKING 0x0 ;  /* 0x0000000000007b1d */ /* 0x000fe20000010000 */
[----:B------:R-:W-:-:S02]  /*47c0*/  IMAD.U32 R26, R26, 0x10000, RZ ;  /* 0x000100001a1a7824 */ /* 0x000fc400078e00ff */
[----:B------:R-:W-:Y:S02]  /*47d0*/  FMUL R31, R24, R31 ;  /* 0x0000001f181f7220 */ /* 0x000fe40000400000 */
[----:B------:R-:W-:Y:S01]  /*47e0*/  FADD R26, RZ, R26 ;  /* 0x0000001aff1a7221 */ /* 0x000fe20000000000 */
[----:B------:R-:W-:-:S03]  /*47f0*/  @P2 FMUL R25, R13, R30 ;  /* 0x0000001e0d192220 */ /* 0x000fc60000400000 */
[----:B------:R-:W-:Y:S02]  /*4800*/  @P2 FMUL R20, R31, R26 ;  /* 0x0000001a1f142220 */ /* 0x000fe40000400000 */
[----:B------:R-:W0:Y:S01]  /*4810*/  LDC.64 R30, c[0x0][0x210] ;  /* 0x00008400ff1e7b82 */ /* 0x000e220000000a00 */
[----:B------:R-:W1:Y:S01]  /*4820*/  LDS.128 R16, [R45] ;  /* 0x000000002d107984 */ /* 0x000e620000000c00 */
[----:B------:R-:W-:Y:S02]  /*4830*/  SEL R89, R89, RZ, P0 ;  /* 0x000000ff59597207 */ /* 0x000fe40000000000 */
[----:B------:R-:W-:Y:S02]  /*4840*/  SEL R84, R84, RZ, P0 ;  /* 0x000000ff54547207 */ /* 0x000fe40000000000 */
[----:B------:R-:W-:-:S03]  /*4850*/  SHF.L.U32 R39, R89, 0x10, RZ ;  /* 0x0000001059277819 */ /* 0x000fc600000006ff */
[----:B------:R-:W-:Y:S01]  /*4860*/  IMAD.U32 R84, R84, 0x10000, RZ ;  /* 0x0001000054547824 */ /* 0x000fe200078e00ff */
[----:B------:R-:W-:-:S03]  /*4870*/  SEL R13, R50, RZ, P0 ;  /* 0x000000ff320d7207 */ /* 0x000fc60000000000 */
[----:B------:R-:W-:Y:S01]  /*4880*/  FADD R39, R39, R84 ;  /* 0x0000005427277221 */ /* 0x000fe20000000000 */
[----:B------:R-:W-:Y:S01]  /*4890*/  SHF.L.U32 R13, R13, 0x10, RZ ;  /* 0x000000100d0d7819 */ /* 0x000fe200000006ff */
[----:B--2---:R-:W-:Y:S01]  /*48a0*/  FMUL R42, R24, R33 ;  /* 0x00000021182a7220 */ /* 0x004fe20000400000 */
[----:B------:R-:W-:Y:S01]  /*48b0*/  SEL R52, R52, RZ, P0 ;  /* 0x000000ff34347207 */ /* 0x000fe20000000000 */
[C---:B------:R-:W-:Y:S01]  /*48c0*/  FMUL R35, R24.reuse, R35 ;  /* 0x0000002318237220 */ /* 0x040fe20000400000 */
[C---:B------:R-:W-:Y:S01]  /*48d0*/  FMUL R37, R24.reuse, R37 ;  /* 0x0000002518257220 */ /* 0x040fe20000400000 */
[----:B------:R-:W-:Y:S01]  /*48e0*/  FMUL R39, R24, R39 ;  /* 0x0000002718277220 */ /* 0x000fe20000400000 */
[----:B------:R-:W-:Y:S01]  /*48f0*/  SEL R24, R51, RZ, P0 ;  /* 0x000000ff33187207 */ /* 0x000fe20000000000 */
[----:B------:R-:W-:Y:S01]  /*4900*/  @P2 FMUL R28, R40, R29 ;  /* 0x0000001d281c2220 */ /* 0x000fe20000400000 */
[----:B------:R-:W-:Y:S01]  /*4910*/  SEL R26, R53, RZ, P0 ;  /* 0x000000ff351a7207 */ /* 0x000fe20000000000 */
[----:B0-----:R-:W-:Y:S01]  /*4920*/  IMAD.WIDE R30, R12, 0x2, R30 ;  /* 0x000000020c1e7825 */ /* 0x001fe200078e021e */
[----:B------:R-:W-:-:S03]  /*4930*/  SEL R54, R54, RZ, P0 ;  /* 0x000000ff36367207 */ /* 0x000fc60000000000 */
[----:B------:R-:W-:Y:S01]  /*4940*/  FADD R29, RZ, R13 ;  /* 0x0000000dff1d7221 */ /* 0x000fe20000000000 */
[----:B------:R-:W-:Y:S01]  /*4950*/  SHF.L.U32 R26, R26, 0x10, RZ ;  /* 0x000000101a1a7819 */ /* 0x000fe200000006ff */
[----:B------:R-:W-:Y:S02]  /*4960*/  IMAD.U32 R13, R52, 0x10000, RZ ;  /* 0x00010000340d7824 */ /* 0x000fe400078e00ff */
[----:B------:R-:W-:Y:S02]  /*4970*/  IMAD.U32 R24, R24, 0x10000, RZ ;  /* 0x0001000018187824 */ /* 0x000fe400078e00ff */
[----:B------:R-:W-:Y:S02]  /*4980*/  IMAD.U32 R54, R54, 0x10000, RZ ;  /* 0x0001000036367824 */ /* 0x000fe400078e00ff */
[----:B------:R-:W-:Y:S01]  /*4990*/  FADD R13, RZ, R13 ;  /* 0x0000000dff0d7221 */ /* 0x000fe20000000000 */
[----:B------:R-:W-:Y:S01]  /*49a0*/  FADD R24, RZ, R24 ;  /* 0x00000018ff187221 */ /* 0x000fe20000000000 */
[----:B------:R-:W-:Y:S01]  /*49b0*/  FADD R26, RZ, R26 ;  /* 0x0000001aff1a7221 */ /* 0x000fe20000000000 */
[----:B------:R-:W-:Y:S01]  /*49c0*/  FADD R54, RZ, R54 ;  /* 0x00000036ff367221 */ /* 0x000fe20000000000 */
[----:B------:R-:W-:Y:S01]  /*49d0*/  @P2 FMUL R23, R42, R29 ;  /* 0x0000001d2a172220 */ /* 0x000fe20000400000 */
[----:B-1----:R-:W-:Y:S01]  /*49e0*/  @!P1 STG.E.128 desc[UR8][R30.64], R16 ;  /* 0x000000101e009986 */ /* 0x002fe2000c101d08 */
[----:B------:R-:W-:Y:S01]  /*49f0*/  BAR.SYNC.DEFER_BLOCKING 0x0 ;  /* 0x0000000000007b1d */ /* 0x000fe20000010000 */
[----:B------:R-:W-:Y:S01]  /*4a00*/  @P2 FMUL R27, R44, R13 ;  /* 0x0000000d2c1b2220 */ /* 0x000fe20000400000 */
[----:B------:R-:W-:Y:S01]  /*4a10*/  FFMA R13, R71, R28, R32 ;  /* 0x0000001c470d7223 */ /* 0x000fe20000000020 */
[----:B------:R-:W-:Y:S01]  /*4a20*/  FFMA R72, R72, R25, R41 ;  /* 0x0000001948487223 */ /* 0x000fe20000000029 */
[----:B------:R-:W-:Y:S01]  /*4a30*/  @P2 FMUL R22, R35, R24 ;  /* 0x0000001823162220 */ /* 0x000fe20000400000 */
[----:B------:R-:W-:Y:S01]  /*4a40*/  @P2 FMUL R14, R37, R26 ;  /* 0x0000001a250e2220 */ /* 0x000fe20000400000 */
[----:B------:R-:W-:Y:S01]  /*4a50*/  @P2 FMUL R15, R39, R54 ;  /* 0x00000036270f2220 */ /* 0x000fe20000400000 */
[----:B------:R-:W-:Y:S01]  /*4a60*/  FFMA R20, R73, R20, R34 ;  /* 0x0000001449147223 */ /* 0x000fe20000000022 */
[----:B------:R-:W-:Y:S01]  /*4a70*/  FFMA R23, R74, R23, R43 ;  /* 0x000000174a177223 */ /* 0x000fe2000000002b */
[----:B------:R-:W-:Y:S01]  /*4a80*/  FFMA R22, R75, R22, R36 ;  /* 0x000000164b167223 */ /* 0x000fe20000000024 */
[----:B------:R-:W-:Y:S01]  /*4a90*/  FFMA R27, R76, R27, R55 ;  /* 0x0000001b4c1b7223 */ /* 0x000fe20000000037 */
[----:B------:R-:W-:Y:S01]  /*4aa0*/  FFMA R38, R77, R14, R38 ;  /* 0x0000000e4d267223 */ /* 0x000fe20000000026 */
[----:B------:R-:W-:Y:S01]  /*4ab0*/  F2FP.BF16.F32.PACK_AB R13, R72, R13 ;  /* 0x0000000d480d723e */ /* 0x000fe200000010ff */
[----:B------:R-:W-:Y:S01]  /*4ac0*/  FFMA R15, R82, R15, R57 ;  /* 0x0000000f520f7223 */ /* 0x000fe20000000039 */
[----:B------:R-:W-:-:S02]  /*4ad0*/  F2FP.BF16.F32.PACK_AB R14, R23, R20 ;  /* 0x00000014170e723e */ /* 0x000fc400000010ff */
[C---:B------:R-:W-:Y:S02]  /*4ae0*/  PRMT R20, R13.reuse, 0x7610, R20 ;  /* 0x000076100d147816 */ /* 0x040fe40000000014 */
[----:B------:R-:W-:Y:S02]  /*4af0*/  PRMT R23, R13, 0x7632, R23 ;  /* 0x000076320d177816 */ /* 0x000fe40000000017 */
[----:B------:R-:W-:Y:S02]  /*4b00*/  F2FP.BF16.F32.PACK_AB R13, R27, R22 ;  /* 0x000000161b0d723e */ /* 0x000fe400000010ff */
[----:B------:R-:W-:Y:S02]  /*4b10*/  F2FP.BF16.F32.PACK_AB R15, R15, R38 ;  /* 0x000000260f0f723e */ /* 0x000fe400000010ff */
[----:B------:R-:W-:Y:S02]  /*4b20*/  PRMT R22, R14, 0x7632, R22 ;  /* 0x000076320e167816 */ /* 0x000fe40000000016 */
[----:B------:R-:W-:-:S02]  /*4b30*/  PRMT R24, R13, 0x7632, R24 ;  /* 0x000076320d187816 */ /* 0x000fc40000000018 */
[----:B------:R-:W-:Y:S01]  /*4b40*/  PRMT R25, R15, 0x7632, R25 ;  /* 0x000076320f197816 */ /* 0x000fe20000000019 */
[----:B------:R-:W-:Y:S04]  /*4b50*/  STS.U16 [R21], R20 ;  /* 0x0000001415007388 */ /* 0x000fe80000000400 */
[----:B------:R-:W-:Y:S04]  /*4b60*/  STS.U16 [R21+0x10], R23 ;  /* 0x0000101715007388 */ /* 0x000fe80000000400 */
[----:B------:R-:W-:Y:S04]  /*4b70*/  STS.U16 [R21+0x20], R14 ;  /* 0x0000200e15007388 */ /* 0x000fe80000000400 */
[----:B------:R-:W-:Y:S04]  /*4b80*/  STS.U16 [R21+0x30], R22 ;  /* 0x0000301615007388 */ /* 0x000fe80000000400 */
[----:B------:R-:W-:Y:S04]  /*4b90*/  STS.U16 [R21+0x40], R13 ;  /* 0x0000400d15007388 */ /* 0x000fe80000000400 */
[----:B------:R-:W-:Y:S04]  /*4ba0*/  STS.U16 [R21+0x50], R24 ;  /* 0x0000501815007388 */ /* 0x000fe80000000400 */
[----:B------:R0:W-:Y:S04]  /*4bb0*/  STS.U16 [R21+0x60], R15 ;  /* 0x0000600f15007388 */ /* 0x0001e80000000400 */
[----:B------:R-:W-:Y:S01]  /*4bc0*/  STS.U16 [R21+0x70], R25 ;  /* 0x0000701915007388 */ /* 0x000fe20000000400 */
[----:B------:R-:W-:Y:S08]  /*4bd0*/  BAR.SYNC.DEFER_BLOCKING 0x0 ;  /* 0x0000000000007b1d */ /* 0x000ff00000010000 */
[----:B0-----:R-:W0:Y:S01]  /*4be0*/  LDC.64 R14, c[0x0][0x218] ;  /* 0x00008600ff0e7b82 */ /* 0x001e220000000a00 */
[----:B------:R-:W1:Y:S01]  /*4bf0*/  LDS.128 R16, [R45] ;  /* 0x000000002d107984 */ /* 0x000e620000000c00 */
[----:B------:R-:W-:Y:S01]  /*4c00*/  PLOP3.LUT P4, PT, PT, PT, UP0, 0x80, 0x0 ;  /* 0x000000000000781c */ /* 0x000fe20003f8f008 */
[----:B0-----:R-:W-:Y:S01]  /*4c10*/  IMAD.WIDE R14, R12, 0x2, R14 ;  /* 0x000000020c0e7825 */ /* 0x001fe200078e020e */
[----:B------:R-:W-:Y:S01]  /*4c20*/  UPLOP3.LUT UP0, UPT, UPT, UPT, UPT, 0x40, 0x0 ;  /* 0x000000000000789c */ /* 0x000fe20003f0e870 */
[----:B------:R-:W-:-:S03]  /*4c30*/  UMOV UR4, 0x40 ;  /* 0x0000004000047882 */ /* 0x000fc60000000000 */
[----:B-1----:R0:W-:Y:S07]  /*4c40*/  @!P1 STG.E.128 desc[UR8][R14.64], R16 ;  /* 0x000000100e009986 */ /* 0x0021ee000c101d08 */
[----:B------:R-:W-:Y:S05]  /*4c50*/  @P4 BRA `(.L_x_1) ;  /* 0xffffffc000444947 */ /* 0x000fea000383ffff */
[----:B------:R-:W-:Y:S05]  /*4c60*/  EXIT ;  /* 0x000000000000794d */ /* 0x000fea0003800000 */
.L_x_2:
[----:B------:R-:W-:-:S00]  /*4c70*/  BRA `(.L_x_2) ;  /* 0xfffffffc00fc7947 */ /* 0x000fc0000383ffff */
[----:B------:R-:W-:-:S00]  /*4c80*/  NOP ;  /* 0x0000000000007918 */ /* 0x000fc00000000000 */
[----:B------:R-:W-:-:S00]  /*4c90*/  NOP ;  /* 0x0000000000007918 */ /* 0x000fc00000000000 */
[----:B------:R-:W-:-:S00]  /*4ca0*/  NOP ;  /* 0x0000000000007918 */ /* 0x000fc00000000000 */
[----:B------:R-:W-:-:S00]  /*4cb0*/  NOP ;  /* 0x0000000000007918 */ /* 0x000fc00000000000 */
[----:B------:R-:W-:-:S00]  /*4cc0*/  NOP ;  /* 0x0000000000007918 */ /* 0x000fc00000000000 */
[----:B------:R-:W-:-:S00]  /*4cd0*/  NOP ;  /* 0x0000000000007918 */ /* 0x000fc00000000000 */
[----:B------:R-:W-:-:S00]  /*4ce0*/  NOP ;  /* 0x0000000000007918 */ /* 0x000fc00000000000 */
[----:B------:R-:W-:-:S00]  /*4cf0*/  NOP ;  /* 0x0000000000007918 */ /* 0x000fc00000000000 */
.L_x_3:


//--------------------- .nv.global.init           --------------------------
	.section	.nv.global.init,"aw",@progbits
.nv.global.init:
	.type		_$_str,@object
	.size		_$_str,(.L_0 - _$_str)
_$_str:
        /*0000*/ 	.byte	0x5f, 0x5f, 0x43, 0x55, 0x44, 0x41, 0x5f, 0x46, 0x54, 0x5a, 0x00
.L_0:


//--------------------- .nv.shared.triton_        --------------------------
	.section	.nv.shared.triton_,"aw",@nobits
	.sectionflags	@""
	.align	16
	.zero		1024


//--------------------- .nv.constant0.triton_     --------------------------
	.section	.nv.constant0.triton_,"a",@progbits
	.sectionflags	@""
	.align	4
.nv.constant0.triton_:
	.zero		616
